//
// Generated by NVIDIA NVVM Compiler
//
// Compiler Build ID: CL-36424714
// Cuda compilation tools, release 13.0, V13.0.88
// Based on NVVM 20.0.0
//

.version 9.0
.target sm_100
.address_size 64

	// .globl	_Z8bsKernelPK10OptionDataP13OptionResultsi

.visible .entry _Z8bsKernelPK10OptionDataP13OptionResultsi(
	.param .u64 .ptr .align 1 _Z8bsKernelPK10OptionDataP13OptionResultsi_param_0,
	.param .u64 .ptr .align 1 _Z8bsKernelPK10OptionDataP13OptionResultsi_param_1,
	.param .u32 _Z8bsKernelPK10OptionDataP13OptionResultsi_param_2
)
{
	.reg .pred 	%p<11>;
	.reg .b32 	%r<18>;
	.reg .b32 	%f<207>;
	.reg .b64 	%rd<9>;
	.reg .b64 	%fd<5>;

	ld.param.u64 	%rd1, [_Z8bsKernelPK10OptionDataP13OptionResultsi_param_0];
	ld.param.u64 	%rd2, [_Z8bsKernelPK10OptionDataP13OptionResultsi_param_1];
	ld.param.u32 	%r2, [_Z8bsKernelPK10OptionDataP13OptionResultsi_param_2];
	mov.u32 	%r3, %ctaid.x;
	mov.u32 	%r4, %ntid.x;
	mov.u32 	%r5, %tid.x;
	mad.lo.s32 	%r1, %r3, %r4, %r5;
	setp.ge.s32 	%p1, %r1, %r2;
	@%p1 bra 	$L__BB0_2;
	cvta.to.global.u64 	%rd3, %rd1;
	cvta.to.global.u64 	%rd4, %rd2;
	mul.wide.s32 	%rd5, %r1, 20;
	add.s64 	%rd6, %rd3, %rd5;
	ld.global.f32 	%f1, [%rd6+16];
	sqrt.rn.f32 	%f2, %f1;
	ld.global.f32 	%f3, [%rd6+12];
	mul.f32 	%f4, %f2, %f3;
	ld.global.f32 	%f5, [%rd6];
	ld.global.f32 	%f6, [%rd6+4];
	div.rn.f32 	%f7, %f5, %f6;
	setp.lt.f32 	%p2, %f7, 0f00800000;
	mul.f32 	%f8, %f7, 0f4B000000;
	selp.f32 	%f9, %f8, %f7, %p2;
	selp.f32 	%f10, 0fC1B80000, 0f00000000, %p2;
	mov.b32 	%r6, %f9;
	add.s32 	%r7, %r6, -1059760811;
	and.b32  	%r8, %r7, -8388608;
	sub.s32 	%r9, %r6, %r8;
	mov.b32 	%f11, %r9;
	cvt.rn.f32.s32 	%f12, %r8;
	fma.rn.f32 	%f13, %f12, 0f34000000, %f10;
	add.f32 	%f14, %f11, 0fBF800000;
	fma.rn.f32 	%f15, %f14, 0fBE055027, 0f3E1039F6;
	fma.rn.f32 	%f16, %f15, %f14, 0fBDF8CDCC;
	fma.rn.f32 	%f17, %f16, %f14, 0f3E0F2955;
	fma.rn.f32 	%f18, %f17, %f14, 0fBE2AD8B9;
	fma.rn.f32 	%f19, %f18, %f14, 0f3E4CED0B;
	fma.rn.f32 	%f20, %f19, %f14, 0fBE7FFF22;
	fma.rn.f32 	%f21, %f20, %f14, 0f3EAAAA78;
	fma.rn.f32 	%f22, %f21, %f14, 0fBF000000;
	mul.f32 	%f23, %f14, %f22;
	fma.rn.f32 	%f24, %f23, %f14, %f14;
	fma.rn.f32 	%f25, %f13, 0f3F317218, %f24;
	setp.gt.u32 	%p3, %r6, 2139095039;
	fma.rn.f32 	%f26, %f9, 0f7F800000, 0f7F800000;
	selp.f32 	%f27, %f26, %f25, %p3;
	setp.eq.f32 	%p4, %f9, 0f00000000;
	selp.f32 	%f28, 0fFF800000, %f27, %p4;
	ld.global.f32 	%f29, [%rd6+8];
	mul.f32 	%f30, %f3, 0f3F000000;
	fma.rn.f32 	%f31, %f3, %f30, %f29;
	fma.rn.f32 	%f32, %f1, %f31, %f28;
	div.rn.f32 	%f33, %f32, %f4;
	sub.f32 	%f34, %f33, %f4;
	neg.f32 	%f35, %f33;
	cvt.f64.f32 	%fd1, %f35;
	mul.f64 	%fd2, %fd1, 0d3FE6A09E667F3BCD;
	cvt.rn.f32.f64 	%f36, %fd2;
	abs.f32 	%f37, %f36;
	add.f32 	%f38, %f37, 0fC0800000;
	add.f32 	%f39, %f37, 0f40800000;
	rcp.approx.ftz.f32 	%f40, %f39;
	mul.rn.f32 	%f41, %f38, %f40;
	add.f32 	%f42, %f41, 0f3F800000;
	fma.rn.f32 	%f43, %f42, 0fC0800000, %f37;
	neg.f32 	%f44, %f41;
	fma.rn.f32 	%f45, %f44, %f37, %f43;
	fma.rn.f32 	%f46, %f40, %f45, %f41;
	fma.rn.f32 	%f47, %f46, 0f3A69A091, 0f3BE6E05B;
	fma.rn.f32 	%f48, %f47, %f46, 0fBC81FB4B;
	fma.rn.f32 	%f49, %f48, %f46, 0f3D15373B;
	fma.rn.f32 	%f50, %f49, %f46, 0fBD887C5A;
	fma.rn.f32 	%f51, %f50, %f46, 0f3DC021D5;
	fma.rn.f32 	%f52, %f51, %f46, 0fBDCED424;
	fma.rn.f32 	%f53, %f52, %f46, 0f3D8B74DE;
	fma.rn.f32 	%f54, %f53, %f46, 0f3C7BF170;
	fma.rn.f32 	%f55, %f54, %f46, 0fBE0EF8D4;
	fma.rn.f32 	%f56, %f55, %f46, 0f3F9DD2C9;
	fma.rn.f32 	%f57, %f37, 0f40000000, 0f3F800000;
	rcp.approx.ftz.f32 	%f58, %f57;
	mul.rn.f32 	%f59, %f56, %f58;
	mul.f32 	%f60, %f59, 0fC0000000;
	fma.rn.f32 	%f61, %f37, %f60, %f56;
	sub.f32 	%f62, %f61, %f59;
	fma.rn.f32 	%f63, %f62, %f58, %f59;
	neg.f32 	%f64, %f37;
	mul.f32 	%f65, %f37, %f64;
	mov.f32 	%f66, 0f3FB8AA3B;
	mul.rn.f32 	%f67, %f65, %f66;
	cvt.rzi.f32.f32 	%f68, %f67;
	abs.f32 	%f69, %f68;
	setp.gt.f32 	%p5, %f69, 0f42FC0000;
	mov.f32 	%f70, 0f42FC0000;
	copysign.f32 	%f71, %f68, %f70;
	selp.f32 	%f72, %f71, %f68, %p5;
	fma.rn.f32 	%f73, %f72, 0fBF317218, %f65;
	fma.rn.f32 	%f74, %f72, 0f3102E308, %f73;
	mul.f32 	%f75, %f74, 0f3FB8AA3B;
	add.f32 	%f76, %f72, 0f4B40007F;
	mov.b32 	%r10, %f76;
	shl.b32 	%r11, %r10, 23;
	mov.b32 	%f77, %r11;
	ex2.approx.ftz.f32 	%f78, %f75;
	mul.f32 	%f79, %f78, %f77;
	neg.f32 	%f80, %f65;
	fma.rn.f32 	%f81, %f64, %f37, %f80;
	fma.rn.f32 	%f82, %f79, %f81, %f79;
	mul.f32 	%f83, %f82, %f63;
	setp.gt.f32 	%p6, %f37, 0f4120E148;
	selp.f32 	%f84, 0f00000000, %f83, %p6;
	setp.lt.f32 	%p7, %f36, 0f00000000;
	mov.f32 	%f85, 0f40000000;
	sub.f32 	%f86, %f85, %f84;
	selp.f32 	%f87, %f86, %f84, %p7;
	mul.f32 	%f88, %f87, 0f3F000000;
	neg.f32 	%f89, %f34;
	cvt.f64.f32 	%fd3, %f89;
	mul.f64 	%fd4, %fd3, 0d3FE6A09E667F3BCD;
	cvt.rn.f32.f64 	%f90, %fd4;
	abs.f32 	%f91, %f90;
	add.f32 	%f92, %f91, 0fC0800000;
	add.f32 	%f93, %f91, 0f40800000;
	rcp.approx.ftz.f32 	%f94, %f93;
	mul.rn.f32 	%f95, %f92, %f94;
	add.f32 	%f96, %f95, 0f3F800000;
	fma.rn.f32 	%f97, %f96, 0fC0800000, %f91;
	neg.f32 	%f98, %f95;
	fma.rn.f32 	%f99, %f98, %f91, %f97;
	fma.rn.f32 	%f100, %f94, %f99, %f95;
	fma.rn.f32 	%f101, %f100, 0f3A69A091, 0f3BE6E05B;
	fma.rn.f32 	%f102, %f101, %f100, 0fBC81FB4B;
	fma.rn.f32 	%f103, %f102, %f100, 0f3D15373B;
	fma.rn.f32 	%f104, %f103, %f100, 0fBD887C5A;
	fma.rn.f32 	%f105, %f104, %f100, 0f3DC021D5;
	fma.rn.f32 	%f106, %f105, %f100, 0fBDCED424;
	fma.rn.f32 	%f107, %f106, %f100, 0f3D8B74DE;
	fma.rn.f32 	%f108, %f107, %f100, 0f3C7BF170;
	fma.rn.f32 	%f109, %f108, %f100, 0fBE0EF8D4;
	fma.rn.f32 	%f110, %f109, %f100, 0f3F9DD2C9;
	fma.rn.f32 	%f111, %f91, 0f40000000, 0f3F800000;
	rcp.approx.ftz.f32 	%f112, %f111;
	mul.rn.f32 	%f113, %f110, %f112;
	mul.f32 	%f114, %f113, 0fC0000000;
	fma.rn.f32 	%f115, %f91, %f114, %f110;
	sub.f32 	%f116, %f115, %f113;
	fma.rn.f32 	%f117, %f116, %f112, %f113;
	neg.f32 	%f118, %f91;
	mul.f32 	%f119, %f91, %f118;
	mul.rn.f32 	%f120, %f119, %f66;
	cvt.rzi.f32.f32 	%f121, %f120;
	abs.f32 	%f122, %f121;
	setp.gt.f32 	%p8, %f122, 0f42FC0000;
	copysign.f32 	%f123, %f121, %f70;
	selp.f32 	%f124, %f123, %f121, %p8;
	fma.rn.f32 	%f125, %f124, 0fBF317218, %f119;
	fma.rn.f32 	%f126, %f124, 0f3102E308, %f125;
	mul.f32 	%f127, %f126, 0f3FB8AA3B;
	add.f32 	%f128, %f124, 0f4B40007F;
	mov.b32 	%r12, %f128;
	shl.b32 	%r13, %r12, 23;
	mov.b32 	%f129, %r13;
	ex2.approx.ftz.f32 	%f130, %f127;
	mul.f32 	%f131, %f130, %f129;
	neg.f32 	%f132, %f119;
	fma.rn.f32 	%f133, %f118, %f91, %f132;
	fma.rn.f32 	%f134, %f131, %f133, %f131;
	mul.f32 	%f135, %f134, %f117;
	setp.gt.f32 	%p9, %f91, 0f4120E148;
	selp.f32 	%f136, 0f00000000, %f135, %p9;
	setp.lt.f32 	%p10, %f90, 0f00000000;
	sub.f32 	%f137, %f85, %f136;
	selp.f32 	%f138, %f137, %f136, %p10;
	mul.f32 	%f139, %f138, 0f3F000000;
	mul.f32 	%f140, %f33, 0fBF000000;
	mul.f32 	%f141, %f33, %f140;
	fma.rn.f32 	%f142, %f141, 0f3BBB989D, 0f3F000000;
	cvt.sat.f32.f32 	%f143, %f142;
	mov.f32 	%f144, 0f4B400001;
	mov.f32 	%f145, 0f437C0000;
	fma.rm.f32 	%f146, %f143, %f145, %f144;
	add.f32 	%f147, %f146, 0fCB40007F;
	neg.f32 	%f148, %f147;
	fma.rn.f32 	%f149, %f141, 0f3FB8AA3B, %f148;
	fma.rn.f32 	%f150, %f141, 0f32A57060, %f149;
	mov.b32 	%r14, %f146;
	shl.b32 	%r15, %r14, 23;
	mov.b32 	%f151, %r15;
	ex2.approx.ftz.f32 	%f152, %f150;
	mul.f32 	%f153, %f152, %f151;
	mov.f32 	%f154, 0f40C90FDB;
	rsqrt.approx.f32 	%f155, %f154;
	mul.f32 	%f156, %f155, %f153;
	neg.f32 	%f157, %f29;
	mul.f32 	%f158, %f1, %f157;
	fma.rn.f32 	%f159, %f158, 0f3BBB989D, 0f3F000000;
	cvt.sat.f32.f32 	%f160, %f159;
	fma.rm.f32 	%f161, %f160, %f145, %f144;
	add.f32 	%f162, %f161, 0fCB40007F;
	neg.f32 	%f163, %f162;
	fma.rn.f32 	%f164, %f158, 0f3FB8AA3B, %f163;
	fma.rn.f32 	%f165, %f158, 0f32A57060, %f164;
	mov.b32 	%r16, %f161;
	shl.b32 	%r17, %r16, 23;
	mov.b32 	%f166, %r17;
	ex2.approx.ftz.f32 	%f167, %f165;
	mul.f32 	%f168, %f167, %f166;
	mul.f32 	%f169, %f5, %f88;
	mul.f32 	%f170, %f6, %f168;
	mul.f32 	%f171, %f170, %f139;
	sub.f32 	%f172, %f169, %f171;
	mov.f32 	%f173, 0f3F800000;
	sub.f32 	%f174, %f173, %f139;
	mul.f32 	%f175, %f170, %f174;
	sub.f32 	%f176, %f173, %f88;
	mul.f32 	%f177, %f5, %f176;
	sub.f32 	%f178, %f175, %f177;
	add.f32 	%f179, %f88, 0fBF800000;
	mul.f32 	%f180, %f5, %f3;
	mul.f32 	%f181, %f2, %f180;
	div.rn.f32 	%f182, %f156, %f181;
	mul.f32 	%f183, %f2, %f5;
	mul.f32 	%f184, %f183, %f156;
	mul.f32 	%f185, %f184, 0f3C23D70A;
	mul.f32 	%f186, %f6, %f1;
	mul.f32 	%f187, %f168, %f186;
	mul.f32 	%f188, %f187, %f139;
	mul.f32 	%f189, %f188, 0f3C23D70A;
	neg.f32 	%f190, %f6;
	mul.f32 	%f191, %f1, %f190;
	mul.f32 	%f192, %f168, %f191;
	mul.f32 	%f193, %f192, %f174;
	mul.f32 	%f194, %f193, 0f3C23D70A;
	neg.f32 	%f195, %f5;
	mul.f32 	%f196, %f3, %f195;
	mul.f32 	%f197, %f196, %f156;
	add.f32 	%f198, %f2, %f2;
	div.rn.f32 	%f199, %f197, %f198;
	mul.f32 	%f200, %f29, %f6;
	mul.f32 	%f201, %f168, %f200;
	mul.f32 	%f202, %f201, %f139;
	sub.f32 	%f203, %f199, %f202;
	div.rn.f32 	%f204, %f203, 0f43B68000;
	fma.rn.f32 	%f205, %f201, %f174, %f199;
	div.rn.f32 	%f206, %f205, 0f43B68000;
	mul.wide.s32 	%rd7, %r1, 40;
	add.s64 	%rd8, %rd4, %rd7;
	st.global.f32 	[%rd8], %f172;
	st.global.f32 	[%rd8+4], %f178;
	st.global.f32 	[%rd8+8], %f88;
	st.global.f32 	[%rd8+12], %f179;
	st.global.f32 	[%rd8+16], %f182;
	st.global.f32 	[%rd8+20], %f185;
	st.global.f32 	[%rd8+24], %f189;
	st.global.f32 	[%rd8+28], %f194;
	st.global.f32 	[%rd8+32], %f204;
	st.global.f32 	[%rd8+36], %f206;
$L__BB0_2:
	ret;

}


// ===== COMPILED SASS (sm_100) =====

	.target	sm_100

	.elftype	@"ET_EXEC"


//--------------------- .note.nv.tkinfo           --------------------------
	.section	.note.nv.tkinfo,"",@"SHT_NOTE"
	.sectionflags	@"SHF_NOTE_NV_TKINFO"
	.tkinfo
        /*0018*/ 	.word	0x00000002
        /*0030*/ 	.string	""
        /*0030*/ 	.string	"ptxas"
        /*0030*/ 	.string	"Cuda compilation tools, release 13.0, V13.0.88"
        /*0030*/ 	.string	"Build cuda_13.0.r13.0/compiler.36424714_0"
        /*0030*/ 	.string	"-arch sm_100 -m 64 "



//--------------------- .note.nv.cuinfo           --------------------------
	.section	.note.nv.cuinfo,"",@"SHT_NOTE"
	.sectionflags	@"SHF_NOTE_NV_CUINFO"
        /*0018*/ 	.short	0x0002
        /*001a*/ 	.short	0x0064
        /*001c*/ 	.short	0x0082
	.zero		2


//--------------------- .nv.info                  --------------------------
	.section	.nv.info,"",@"SHT_CUDA_INFO"
	.align	4


	//----- nvinfo : EIATTR_REGCOUNT
	.align		4
        /*0000*/ 	.byte	0x04, 0x2f
        /*0002*/ 	.short	(.L_1 - .L_0)
	.align		4
.L_0:
        /*0004*/ 	.word	index@(_Z8bsKernelPK10OptionDataP13OptionResultsi)
        /*0008*/ 	.word	0x00000020


	//----- nvinfo : EIATTR_FRAME_SIZE
	.align		4
.L_1:
        /*000c*/ 	.byte	0x04, 0x11
        /*000e*/ 	.short	(.L_3 - .L_2)
	.align		4
.L_2:
        /*0010*/ 	.word	index@($__internal_1_$__cuda_sm3x_div_rn_noftz_f32_slowpath)
        /*0014*/ 	.word	0x00000000


	//----- nvinfo : EIATTR_FRAME_SIZE
	.align		4
.L_3:
        /*0018*/ 	.byte	0x04, 0x11
        /*001a*/ 	.short	(.L_5 - .L_4)
	.align		4
.L_4:
        /*001c*/ 	.word	index@($__internal_0_$__cuda_sm20_sqrt_rn_f32_slowpath)
        /*0020*/ 	.word	0x00000000


	//----- nvinfo : EIATTR_FRAME_SIZE
	.align		4
.L_5:
        /*0024*/ 	.byte	0x04, 0x11
        /*0026*/ 	.short	(.L_7 - .L_6)
	.align		4
.L_6:
        /*0028*/ 	.word	index@(_Z8bsKernelPK10OptionDataP13OptionResultsi)
        /*002c*/ 	.word	0x00000000


	//----- nvinfo : EIATTR_MIN_STACK_SIZE
	.align		4
.L_7:
        /*0030*/ 	.byte	0x04, 0x12
        /*0032*/ 	.short	(.L_9 - .L_8)
	.align		4
.L_8:
        /*0034*/ 	.word	index@(_Z8bsKernelPK10OptionDataP13OptionResultsi)
        /*0038*/ 	.word	0x00000000
.L_9:


//--------------------- .nv.compat                --------------------------
	.section	.nv.compat,"",@"SHT_CUDA_COMPAT_INFO"
	.align	4
        /*0000*/ 	.byte	0x02, 0x09, 0x00, 0x00, 0x02, 0x02, 0x01, 0x00, 0x02, 0x05, 0x05, 0x00, 0x03, 0x07, 0x01, 0x01
        /*0010*/ 	.byte	0x02, 0x03, 0x00, 0x00, 0x02, 0x06, 0x01, 0x00, 0x04, 0x0b, 0x08, 0x00, 0x01, 0x00, 0x00, 0x00
        /*0020*/ 	.byte	0x00, 0x00, 0x00, 0x00


//--------------------- .nv.info._Z8bsKernelPK10OptionDataP13OptionResultsi --------------------------
	.section	.nv.info._Z8bsKernelPK10OptionDataP13OptionResultsi,"",@"SHT_CUDA_INFO"
	.sectionflags	@""
	.align	4


	//----- nvinfo : EIATTR_CUDA_API_VERSION
	.align		4
        /*0000*/ 	.byte	0x04, 0x37
        /*0002*/ 	.short	(.L_11 - .L_10)
.L_10:
        /*0004*/ 	.word	0x00000082


	//----- nvinfo : EIATTR_KPARAM_INFO
	.align		4
.L_11:
        /*0008*/ 	.byte	0x04, 0x17
        /*000a*/ 	.short	(.L_13 - .L_12)
.L_12:
        /*000c*/ 	.word	0x00000000
        /*0010*/ 	.short	0x0002
        /*0012*/ 	.short	0x0010
        /*0014*/ 	.byte	0x00, 0xf0, 0x11, 0x00


	//----- nvinfo : EIATTR_KPARAM_INFO
	.align		4
.L_13:
        /*0018*/ 	.byte	0x04, 0x17
        /*001a*/ 	.short	(.L_15 - .L_14)
.L_14:
        /*001c*/ 	.word	0x00000000
        /*0020*/ 	.short	0x0001
        /*0022*/ 	.short	0x0008
        /*0024*/ 	.byte	0x00, 0xf5, 0x21, 0x00


	//----- nvinfo : EIATTR_KPARAM_INFO
	.align		4
.L_15:
        /*0028*/ 	.byte	0x04, 0x17
        /*002a*/ 	.short	(.L_17 - .L_16)
.L_16:
        /*002c*/ 	.word	0x00000000
        /*0030*/ 	.short	0x0000
        /*0032*/ 	.short	0x0000
        /*0034*/ 	.byte	0x00, 0xf5, 0x21, 0x00


	//----- nvinfo : EIATTR_SPARSE_MMA_MASK
	.align		4
.L_17:
        /*0038*/ 	.byte	0x03, 0x50
        /*003a*/ 	.short	0x0000


	//----- nvinfo : EIATTR_MAXREG_COUNT
	.align		4
        /*003c*/ 	.byte	0x03, 0x1b
        /*003e*/ 	.short	0x00ff


	//----- nvinfo : EIATTR_MERCURY_ISA_VERSION
	.align		4
        /*0040*/ 	.byte	0x03, 0x5f
        /*0042*/ 	.short	0x0101


	//----- nvinfo : EIATTR_VRC_CTA_INIT_COUNT
	.align		4
        /*0044*/ 	.byte	0x02, 0x4a
	.zero		1
	.zero		1


	//----- nvinfo : EIATTR_EXIT_INSTR_OFFSETS
	.align		4
        /*0048*/ 	.byte	0x04, 0x1c
        /*004a*/ 	.short	(.L_19 - .L_18)


	//   ....[0]....
.L_18:
        /*004c*/ 	.word	0x00000070


	//   ....[1]....
        /*0050*/ 	.word	0x00001360


	//----- nvinfo : EIATTR_CRS_STACK_SIZE
	.align		4
.L_19:
        /*0054*/ 	.byte	0x04, 0x1e
        /*0056*/ 	.short	(.L_21 - .L_20)
.L_20:
        /*0058*/ 	.word	0x00000000


	//----- nvinfo : EIATTR_CBANK_PARAM_SIZE
	.align		4
.L_21:
        /*005c*/ 	.byte	0x03, 0x19
        /*005e*/ 	.short	0x0014


	//----- nvinfo : EIATTR_PARAM_CBANK
	.align		4
        /*0060*/ 	.byte	0x04, 0x0a
        /*0062*/ 	.short	(.L_23 - .L_22)
	.align		4
.L_22:
        /*0064*/ 	.word	index@(.nv.constant0._Z8bsKernelPK10OptionDataP13OptionResultsi)
        /*0068*/ 	.short	0x0380
        /*006a*/ 	.short	0x0014


	//----- nvinfo : EIATTR_SW_WAR
	.align		4
.L_23:
        /*006c*/ 	.byte	0x04, 0x36
        /*006e*/ 	.short	(.L_25 - .L_24)
.L_24:
        /*0070*/ 	.word	0x00000008
.L_25:


//--------------------- .nv.callgraph             --------------------------
	.section	.nv.callgraph,"",@"SHT_CUDA_CALLGRAPH"
	.align	4
	.sectionentsize	8
	.align		4
        /*0000*/ 	.word	0x00000000
	.align		4
        /*0004*/ 	.word	0xffffffff
	.align		4
        /*0008*/ 	.word	0x00000000
	.align		4
        /*000c*/ 	.word	0xfffffffe
	.align		4
        /*0010*/ 	.word	0x00000000
	.align		4
        /*0014*/ 	.word	0xfffffffd
	.align		4
        /*0018*/ 	.word	0x00000000
	.align		4
        /*001c*/ 	.word	0xfffffffc


//--------------------- .text._Z8bsKernelPK10OptionDataP13OptionResultsi --------------------------
	.section	.text._Z8bsKernelPK10OptionDataP13OptionResultsi,"ax",@progbits
	.align	128
        .global         _Z8bsKernelPK10OptionDataP13OptionResultsi
        .type           _Z8bsKernelPK10OptionDataP13OptionResultsi,@function
        .size           _Z8bsKernelPK10OptionDataP13OptionResultsi,(.L_x_29 - _Z8bsKernelPK10OptionDataP13OptionResultsi)
        .other          _Z8bsKernelPK10OptionDataP13OptionResultsi,@"STO_CUDA_ENTRY STV_DEFAULT"
_Z8bsKernelPK10OptionDataP13OptionResultsi:
.text._Z8bsKernelPK10OptionDataP13OptionResultsi:
[----:B------:R-:W-:Y:S01]  /*0000*/  LDC R1, c[0x0][0x37c] ;  /* 0x0000df00ff017b82 */ /* 0x000fe20000000800 */
[----:B------:R-:W0:Y:S07]  /*0010*/  S2R R0, SR_TID.X ;  /* 0x0000000000007919 */ /* 0x000e2e0000002100 */
[----:B------:R-:W0:Y:S01]  /*0020*/  S2UR UR4, SR_CTAID.X ;  /* 0x00000000000479c3 */ /* 0x000e220000002500 */
[----:B------:R-:W1:Y:S07]  /*0030*/  LDCU UR5, c[0x0][0x390] ;  /* 0x00007200ff0577ac */ /* 0x000e6e0008000800 */
[----:B------:R-:W0:Y:S02]  /*0040*/  LDC R13, c[0x0][0x360] ;  /* 0x0000d800ff0d7b82 */ /* 0x000e240000000800 */
[----:B0-----:R-:W-:-:S05]  /*0050*/  IMAD R13, R13, UR4, R0 ;  /* 0x000000040d0d7c24 */ /* 0x001fca000f8e0200 */
[----:B-1----:R-:W-:-:S13]  /*0060*/  ISETP.GE.AND P0, PT, R13, UR5, PT ;  /* 0x000000050d007c0c */ /* 0x002fda000bf06270 */
[----:B------:R-:W-:Y:S05]  /*0070*/  @P0 EXIT ;  /* 0x000000000000094d */ /* 0x000fea0003800000 */
[----:B------:R-:W0:Y:S01]  /*0080*/  LDC.64 R4, c[0x0][0x380] ;  /* 0x0000e000ff047b82 */ /* 0x000e220000000a00 */
[----:B------:R-:W1:Y:S01]  /*0090*/  LDCU.64 UR4, c[0x0][0x358] ;  /* 0x00006b00ff0477ac */ /* 0x000e620008000a00 */
[----:B0-----:R-:W-:-:S05]  /*00a0*/  IMAD.WIDE R4, R13, 0x14, R4 ;  /* 0x000000140d047825 */ /* 0x001fca00078e0204 */
[----:B-1----:R-:W2:Y:S01]  /*00b0*/  LDG.E R21, desc[UR4][R4.64+0x10] ;  /* 0x0000100404157981 */ /* 0x002ea2000c1e1900 */
[----:B------:R-:W-:Y:S01]  /*00c0*/  BSSY.RECONVERGENT B0, `(.L_x_0) ;  /* 0x000000c000007945 */ /* 0x000fe20003800200 */
[----:B--2---:R-:W-:Y:S01]  /*00d0*/  IADD3 R2, PT, PT, R21, -0xd000000, RZ ;  /* 0xf300000015027810 */ /* 0x004fe20007ffe0ff */
[----:B------:R0:W1:Y:S03]  /*00e0*/  MUFU.RSQ R0, R21 ;  /* 0x0000001500007308 */ /* 0x0000660000001400 */
[----:B------:R-:W-:-:S13]  /*00f0*/  ISETP.GT.U32.AND P0, PT, R2, 0x727fffff, PT ;  /* 0x727fffff0200780c */ /* 0x000fda0003f04070 */
[----:B0-----:R-:W-:Y:S05]  /*0100*/  @!P0 BRA `(.L_x_1) ;  /* 0x00000000000c8947 */ /* 0x001fea0003800000 */
[----:B------:R-:W-:-:S07]  /*0110*/  MOV R8, 0x130 ;  /* 0x0000013000087802 */ /* 0x000fce0000000f00 */
[----:B-1----:R-:W-:Y:S05]  /*0120*/  CALL.REL.NOINC `($__internal_0_$__cuda_sm20_sqrt_rn_f32_slowpath) ;  /* 0x0000001000907944 */ /* 0x002fea0003c00000 */
[----:B------:R-:W-:Y:S05]  /*0130*/  BRA `(.L_x_2) ;  /* 0x0000000000107947 */ /* 0x000fea0003800000 */
.L_x_1:
[----:B-1----:R-:W-:Y:S01]  /*0140*/  FMUL.FTZ R18, R21, R0 ;  /* 0x0000000015127220 */ /* 0x002fe20000410000 */
[----:B------:R-:W-:-:S03]  /*0150*/  FMUL.FTZ R0, R0, 0.5 ;  /* 0x3f00000000007820 */ /* 0x000fc60000410000 */
[----:B------:R-:W-:-:S04]  /*0160*/  FFMA R3, -R18, R18, R21 ;  /* 0x0000001212037223 */ /* 0x000fc80000000115 */
[----:B------:R-:W-:-:S07]  /*0170*/  FFMA R18, R3, R0, R18 ;  /* 0x0000000003127223 */ /* 0x000fce0000000012 */
.L_x_2:
[----:B------:R-:W-:Y:S05]  /*0180*/  BSYNC.RECONVERGENT B0 ;  /* 0x0000000000007941 */ /* 0x000fea0003800200 */
.L_x_0:
[----:B------:R-:W2:Y:S04]  /*0190*/  LDG.E R14, desc[UR4][R4.64+0x4] ;  /* 0x00000404040e7981 */ /* 0x000ea8000c1e1900 */
[----:B------:R-:W3:Y:S04]  /*01a0*/  LDG.E R3, desc[UR4][R4.64] ;  /* 0x0000000404037981 */ /* 0x000ee8000c1e1900 */
[----:B------:R-:W4:Y:S01]  /*01b0*/  LDG.E R19, desc[UR4][R4.64+0xc] ;  /* 0x00000c0404137981 */ /* 0x000f22000c1e1900 */
[----:B------:R-:W-:Y:S01]  /*01c0*/  BSSY.RECONVERGENT B0, `(.L_x_3) ;  /* 0x000000e000007945 */ /* 0x000fe20003800200 */
[----:B--2---:R-:W0:Y:S08]  /*01d0*/  MUFU.RCP R7, R14 ;  /* 0x0000000e00077308 */ /* 0x004e300000001000 */
[----:B---3--:R-:W1:Y:S01]  /*01e0*/  FCHK P0, R3, R14 ;  /* 0x0000000e03007302 */ /* 0x008e620000000000 */
[----:B----4-:R-:W-:Y:S01]  /*01f0*/  FMUL R2, R19, R18 ;  /* 0x0000001213027220 */ /* 0x010fe20000400000 */
[----:B0-----:R-:W-:-:S04]  /*0200*/  FFMA R0, -R14, R7, 1 ;  /* 0x3f8000000e007423 */ /* 0x001fc80000000107 */
[----:B------:R-:W-:-:S04]  /*0210*/  FFMA R0, R7, R0, R7 ;  /* 0x0000000007007223 */ /* 0x000fc80000000007 */
[----:B------:R-:W-:-:S04]  /*0220*/  FFMA R7, R3, R0, RZ ;  /* 0x0000000003077223 */ /* 0x000fc800000000ff */
[----:B------:R-:W-:-:S04]  /*0230*/  FFMA R6, -R14, R7, R3 ;  /* 0x000000070e067223 */ /* 0x000fc80000000103 */
[----:B------:R-:W-:Y:S01]  /*0240*/  FFMA R0, R0, R6, R7 ;  /* 0x0000000600007223 */ /* 0x000fe20000000007 */
[----:B-1----:R-:W-:Y:S06]  /*0250*/  @!P0 BRA `(.L_x_4) ;  /* 0x0000000000108947 */ /* 0x002fec0003800000 */
[----:B------:R-:W-:Y:S02]  /*0260*/  MOV R25, R3 ;  /* 0x0000000300197202 */ /* 0x000fe40000000f00 */
[----:B------:R-:W-:Y:S02]  /*0270*/  MOV R0, R14 ;  /* 0x0000000e00007202 */ /* 0x000fe40000000f00 */
[----:B------:R-:W-:-:S07]  /*0280*/  MOV R16, 0x2a0 ;  /* 0x000002a000107802 */ /* 0x000fce0000000f00 */
[----:B------:R-:W-:Y:S05]  /*0290*/  CALL.REL.NOINC `($__internal_1_$__cuda_sm3x_div_rn_noftz_f32_slowpath) ;  /* 0x0000001000907944 */ /* 0x000fea0003c00000 */
.L_x_4:
[----:B------:R-:W-:Y:S05]  /*02a0*/  BSYNC.RECONVERGENT B0 ;  /* 0x0000000000007941 */ /* 0x000fea0003800200 */
.L_x_3:
[----:B------:R0:W2:Y:S01]  /*02b0*/  LDG.E R12, desc[UR4][R4.64+0x8] ;  /* 0x00000804040c7981 */ /* 0x0000a2000c1e1900 */
[C---:B------:R-:W-:Y:S01]  /*02c0*/  FSETP.GEU.AND P0, PT, R0.reuse, 1.175494350822287508e-38, PT ;  /* 0x008000000000780b */ /* 0x040fe20003f0e000 */
[----:B------:R-:W-:Y:S01]  /*02d0*/  HFMA2 R9, -RZ, RZ, 1.5048828125, 33.21875 ;  /* 0x3e055027ff097431 */ /* 0x000fe200000001ff */
[----:B------:R-:W-:Y:S02]  /*02e0*/  BSSY.RECONVERGENT B0, `(.L_x_5) ;  /* 0x0000028000007945 */ /* 0x000fe40003800200 */
[----:B0-----:R-:W-:Y:S01]  /*02f0*/  FSEL R4, RZ, -23, P0 ;  /* 0xc1b80000ff047808 */ /* 0x001fe20000000000 */
[----:B------:R-:W0:Y:S08]  /*0300*/  MUFU.RCP R5, R2 ;  /* 0x0000000200057308 */ /* 0x000e300000001000 */
[----:B------:R-:W-:-:S05]  /*0310*/  @!P0 FMUL R0, R0, 8388608 ;  /* 0x4b00000000008820 */ /* 0x000fca0000400000 */
[C---:B------:R-:W-:Y:S02]  /*0320*/  IADD3 R6, PT, PT, R0.reuse, -0x3f2aaaab, RZ ;  /* 0xc0d5555500067810 */ /* 0x040fe40007ffe0ff */
[----:B------:R-:W-:Y:S02]  /*0330*/  ISETP.GT.U32.AND P0, PT, R0, 0x7f7fffff, PT ;  /* 0x7f7fffff0000780c */ /* 0x000fe40003f04070 */
[----:B------:R-:W-:-:S04]  /*0340*/  LOP3.LUT R7, R6, 0xff800000, RZ, 0xc0, !PT ;  /* 0xff80000006077812 */ /* 0x000fc800078ec0ff */
[-C--:B------:R-:W-:Y:S02]  /*0350*/  IADD3 R6, PT, PT, R0, -R7.reuse, RZ ;  /* 0x8000000700067210 */ /* 0x080fe40007ffe0ff */
[----:B------:R-:W-:-:S03]  /*0360*/  I2FP.F32.S32 R7, R7 ;  /* 0x0000000700077245 */ /* 0x000fc60000201400 */
[----:B------:R-:W-:Y:S02]  /*0370*/  FADD R6, R6, -1 ;  /* 0xbf80000006067421 */ /* 0x000fe40000000000 */
[----:B------:R-:W-:Y:S01]  /*0380*/  FFMA R4, R7, 1.1920928955078125e-07, R4 ;  /* 0x3400000007047823 */ /* 0x000fe20000000004 */
[----:B------:R-:W-:Y:S01]  /*0390*/  MOV R7, 0x7f800000 ;  /* 0x7f80000000077802 */ /* 0x000fe20000000f00 */
[----:B------:R-:W-:-:S04]  /*03a0*/  FFMA R9, R6, -R9, 0.14084610342979431152 ;  /* 0x3e1039f606097423 */ /* 0x000fc80000000809 */
[----:B------:R-:W-:-:S04]  /*03b0*/  FFMA R9, R6, R9, -0.12148627638816833496 ;  /* 0xbdf8cdcc06097423 */ /* 0x000fc80000000009 */
[----:B------:R-:W-:-:S04]  /*03c0*/  FFMA R9, R6, R9, 0.13980610668659210205 ;  /* 0x3e0f295506097423 */ /* 0x000fc80000000009 */
[----:B------:R-:W-:-:S04]  /*03d0*/  FFMA R9, R6, R9, -0.16684235632419586182 ;  /* 0xbe2ad8b906097423 */ /* 0x000fc80000000009 */
[----:B------:R-:W-:-:S04]  /*03e0*/  FFMA R9, R6, R9, 0.20012299716472625732 ;  /* 0x3e4ced0b06097423 */ /* 0x000fc80000000009 */
[----:B------:R-:W-:-:S04]  /*03f0*/  FFMA R9, R6, R9, -0.24999669194221496582 ;  /* 0xbe7fff2206097423 */ /* 0x000fc80000000009 */
[----:B------:R-:W-:-:S04]  /*0400*/  FFMA R9, R6, R9, 0.33333182334899902344 ;  /* 0x3eaaaa7806097423 */ /* 0x000fc80000000009 */
[----:B------:R-:W-:-:S04]  /*0410*/  FFMA R9, R6, R9, -0.5 ;  /* 0xbf00000006097423 */ /* 0x000fc80000000009 */
[----:B------:R-:W-:-:S04]  /*0420*/  FMUL R9, R6, R9 ;  /* 0x0000000906097220 */ /* 0x000fc80000400000 */
[----:B------:R-:W-:Y:S01]  /*0430*/  FFMA R9, R6, R9, R6 ;  /* 0x0000000906097223 */ /* 0x000fe20000000006 */
[----:B0-----:R-:W-:-:S03]  /*0440*/  FFMA R6, -R2, R5, 1 ;  /* 0x3f80000002067423 */ /* 0x001fc60000000105 */
[----:B------:R-:W-:Y:S01]  /*0450*/  FFMA R4, R4, 0.69314718246459960938, R9 ;  /* 0x3f31721804047823 */ /* 0x000fe20000000009 */
[C---:B------:R-:W-:Y:S01]  /*0460*/  @P0 FFMA R4, R0.reuse, R7, +INF ;  /* 0x7f80000000040423 */ /* 0x040fe20000000007 */
[----:B------:R-:W-:Y:S01]  /*0470*/  FSETP.NEU.AND P0, PT, R0, RZ, PT ;  /* 0x000000ff0000720b */ /* 0x000fe20003f0d000 */
[----:B------:R-:W-:Y:S01]  /*0480*/  FMUL R0, R19, 0.5 ;  /* 0x3f00000013007820 */ /* 0x000fe20000400000 */
[----:B------:R-:W-:Y:S02]  /*0490*/  FFMA R6, R5, R6, R5 ;  /* 0x0000000605067223 */ /* 0x000fe40000000005 */
[----:B------:R-:W-:Y:S01]  /*04a0*/  FSEL R4, R4, -INF , P0 ;  /* 0xff80000004047808 */ /* 0x000fe20000000000 */
[----:B--2---:R-:W-:-:S04]  /*04b0*/  FFMA R0, R19, R0, R12 ;  /* 0x0000000013007223 */ /* 0x004fc8000000000c */
[----:B------:R-:W-:-:S04]  /*04c0*/  FFMA R25, R21, R0, R4 ;  /* 0x0000000015197223 */ /* 0x000fc80000000004 */
[----:B------:R-:W0:Y:S01]  /*04d0*/  FCHK P0, R25, R2 ;  /* 0x0000000219007302 */ /* 0x000e220000000000 */
[----:B------:R-:W-:-:S04]  /*04e0*/  FFMA R5, R25, R6, RZ ;  /* 0x0000000619057223 */ /* 0x000fc800000000ff */
[----:B------:R-:W-:-:S04]  /*04f0*/  FFMA R0, -R2, R5, R25 ;  /* 0x0000000502007223 */ /* 0x000fc80000000119 */
[----:B------:R-:W-:Y:S01]  /*0500*/  FFMA R15, R6, R0, R5 ;  /* 0x00000000060f7223 */ /* 0x000fe20000000005 */
[----:B0-----:R-:W-:Y:S06]  /*0510*/  @!P0 BRA `(.L_x_6) ;  /* 0x0000000000108947 */ /* 0x001fec0003800000 */
[----:B------:R-:W-:Y:S02]  /*0520*/  MOV R0, R2 ;  /* 0x0000000200007202 */ /* 0x000fe40000000f00 */
[----:B------:R-:W-:-:S07]  /*0530*/  MOV R16, 0x550 ;  /* 0x0000055000107802 */ /* 0x000fce0000000f00 */
[----:B------:R-:W-:Y:S05]  /*0540*/  CALL.REL.NOINC `($__internal_1_$__cuda_sm3x_div_rn_noftz_f32_slowpath) ;  /* 0x0000000c00e47944 */ /* 0x000fea0003c00000 */
[----:B------:R-:W-:-:S07]  /*0550*/  MOV R15, R0 ;  /* 0x00000000000f7202 */ /* 0x000fce0000000f00 */
.L_x_6:
[----:B------:R-:W-:Y:S05]  /*0560*/  BSYNC.RECONVERGENT B0 ;  /* 0x0000000000007941 */ /* 0x000fea0003800200 */
.L_x_5:
[----:B------:R-:W-:Y:S01]  /*0570*/  FADD R9, -R2, R15 ;  /* 0x0000000f02097221 */ /* 0x000fe20000000100 */
[----:B------:R0:W1:Y:S01]  /*0580*/  F2F.F64.F32 R4, -R15 ;  /* 0x8000000f00047310 */ /* 0x0000620000201800 */
[----:B------:R-:W-:Y:S01]  /*0590*/  UMOV UR6, 0x667f3bcd ;  /* 0x667f3bcd00067882 */ /* 0x000fe20000000000 */
[----:B------:R-:W-:Y:S01]  /*05a0*/  UMOV UR7, 0x3fe6a09e ;  /* 0x3fe6a09e00077882 */ /* 0x000fe20000000000 */
[----:B------:R-:W-:Y:S01]  /*05b0*/  FMUL R10, R15, -0.5 ;  /* 0xbf0000000f0a7820 */ /* 0x000fe20000400000 */
[----:B------:R-:W-:Y:S03]  /*05c0*/  BSSY.RECONVERGENT B0, `(.L_x_7) ;  /* 0x0000090000007945 */ /* 0x000fe60003800200 */
[----:B------:R-:W-:Y:S01]  /*05d0*/  FMUL R10, R10, R15 ;  /* 0x0000000f0a0a7220 */ /* 0x000fe20000400000 */
[----:B------:R-:W2:Y:S01]  /*05e0*/  F2F.F64.F32 R8, -R9 ;  /* 0x8000000900087310 */ /* 0x000ea20000201800 */
[----:B0-----:R-:W-:Y:S01]  /*05f0*/  HFMA2 R15, -RZ, RZ, 3.7421875, 0 ;  /* 0x437c0000ff0f7431 */ /* 0x001fe200000001ff */
[----:B-1----:R-:W-:-:S02]  /*0600*/  DMUL R6, R4, UR6 ;  /* 0x0000000604067c28 */ /* 0x002fc40008000000 */
[----:B--2---:R-:W-:-:S08]  /*0610*/  DMUL R4, R8, UR6 ;  /* 0x0000000608047c28 */ /* 0x004fd00008000000 */
[----:B------:R0:W1:Y:S01]  /*0620*/  F2F.F32.F64 R6, R6 ;  /* 0x0000000600067310 */ /* 0x0000620000301000 */
[----:B------:R-:W-:-:S07]  /*0630*/  FMUL R9, R21, -R12 ;  /* 0x8000000c15097220 */ /* 0x000fce0000400000 */
[----:B------:R2:W3:Y:S01]  /*0640*/  F2F.F32.F64 R4, R4 ;  /* 0x0000000400047310 */ /* 0x0004e20000301000 */
[----:B0-----:R-:W-:Y:S01]  /*0650*/  MOV R7, 0x3bbb989d ;  /* 0x3bbb989d00077802 */ /* 0x001fe20000000f00 */
[C---:B-1----:R-:W-:Y:S01]  /*0660*/  FADD R0, |R6|.reuse, 4 ;  /* 0x4080000006007421 */ /* 0x042fe20000000200 */
[C---:B------:R-:W-:Y:S01]  /*0670*/  FMUL R11, R6.reuse, -R6 ;  /* 0x80000006060b7220 */ /* 0x040fe20000400000 */
[----:B------:R-:W-:Y:S02]  /*0680*/  FADD R23, |R6|, -4 ;  /* 0xc080000006177421 */ /* 0x000fe40000000200 */
[-C--:B------:R-:W-:Y:S01]  /*0690*/  FFMA.SAT R2, R9, R7.reuse, 0.5 ;  /* 0x3f00000009027423 */ /* 0x080fe20000002007 */
[----:B--2---:R-:W-:Y:S01]  /*06a0*/  FFMA.SAT R5, R10, R7, 0.5 ;  /* 0x3f0000000a057423 */ /* 0x004fe20000002007 */
[----:B------:R-:W-:Y:S01]  /*06b0*/  FMUL R16, R11, 1.4426950216293334961 ;  /* 0x3fb8aa3b0b107820 */ /* 0x000fe20000400000 */
[----:B------:R-:W0:Y:S01]  /*06c0*/  MUFU.RCP R0, R0 ;  /* 0x0000000000007308 */ /* 0x000e220000001000 */
[-C--:B------:R-:W-:Y:S01]  /*06d0*/  FFMA.RM R2, R2, R15.reuse, 12582913 ;  /* 0x4b40000102027423 */ /* 0x080fe2000000400f */
[C---:B---3--:R-:W-:Y:S01]  /*06e0*/  FADD R8, |R4|.reuse, 4 ;  /* 0x4080000004087421 */ /* 0x048fe20000000200 */
[----:B------:R-:W-:Y:S01]  /*06f0*/  FADD R17, |R4|, -4 ;  /* 0xc080000004117421 */ /* 0x000fe20000000200 */
[----:B------:R-:W-:Y:S01]  /*0700*/  FFMA.RM R5, R5, R15, 12582913 ;  /* 0x4b40000105057423 */ /* 0x000fe2000000400f */
[----:B------:R-:W-:Y:S01]  /*0710*/  MOV R15, 0x42fc0000 ;  /* 0x42fc0000000f7802 */ /* 0x000fe20000000f00 */
[----:B------:R-:W-:Y:S01]  /*0720*/  FADD R22, R2, -12583039 ;  /* 0xcb40007f02167421 */ /* 0x000fe20000000000 */
[----:B------:R-:W-:Y:S01]  /*0730*/  FSETP.GEU.AND P2, PT, R6, RZ, PT ;  /* 0x000000ff0600720b */ /* 0x000fe20003f4e000 */
[----:B------:R-:W1:Y:S01]  /*0740*/  MUFU.RCP R8, R8 ;  /* 0x0000000800087308 */ /* 0x000e620000001000 */
[C---:B------:R-:W-:Y:S01]  /*0750*/  FSETP.GEU.AND P3, PT, R4.reuse, RZ, PT ;  /* 0x000000ff0400720b */ /* 0x040fe20003f6e000 */
[----:B------:R-:W-:Y:S01]  /*0760*/  FFMA R24, R9, 1.4426950216293334961, -R22 ;  /* 0x3fb8aa3b09187823 */ /* 0x000fe20000000816 */
[----:B------:R-:W-:-:S03]  /*0770*/  FSETP.GT.AND P1, PT, |R4|, 10.05500030517578125, PT ;  /* 0x4120e1480400780b */ /* 0x000fc60003f24200 */
[----:B------:R-:W-:Y:S02]  /*0780*/  FFMA R9, R9, 1.925963033500011079e-08, R24 ;  /* 0x32a5706009097823 */ /* 0x000fe40000000018 */
[----:B------:R-:W2:Y:S01]  /*0790*/  FRND.TRUNC R16, R16 ;  /* 0x0000001000107307 */ /* 0x000ea2000020d000 */
[----:B0-----:R-:W-:-:S04]  /*07a0*/  FMUL R23, R23, R0 ;  /* 0x0000000017177220 */ /* 0x001fc80000400000 */
[----:B------:R-:W-:-:S03]  /*07b0*/  FADD R7, R23, 1 ;  /* 0x3f80000017077421 */ /* 0x000fc60000000000 */
[----:B------:R-:W-:Y:S01]  /*07c0*/  MUFU.EX2 R9, R9 ;  /* 0x0000000900097308 */ /* 0x000fe20000000800 */
[----:B-1----:R-:W-:Y:S01]  /*07d0*/  FMUL R17, R17, R8 ;  /* 0x0000000811117220 */ /* 0x002fe20000400000 */
[----:B------:R-:W-:-:S03]  /*07e0*/  FFMA R7, R7, -4, |R6| ;  /* 0xc080000007077823 */ /* 0x000fc60000000406 */
[----:B------:R-:W-:Y:S01]  /*07f0*/  FADD R25, R17, 1 ;  /* 0x3f80000011197421 */ /* 0x000fe20000000000 */
[----:B------:R-:W-:Y:S01]  /*0800*/  FFMA R20, |R6|, -R23, R7 ;  /* 0x8000001706147223 */ /* 0x000fe20000000207 */
[----:B--2---:R-:W-:Y:S01]  /*0810*/  FSETP.GT.AND P0, PT, |R16|, 126, PT ;  /* 0x42fc00001000780b */ /* 0x004fe20003f04200 */
[----:B------:R-:W-:Y:S01]  /*0820*/  FMUL R7, R4, -R4 ;  /* 0x8000000404077220 */ /* 0x000fe20000400000 */
[----:B------:R-:W-:Y:S01]  /*0830*/  FFMA R27, R25, -4, |R4| ;  /* 0xc0800000191b7823 */ /* 0x000fe20000000404 */
[----:B------:R-:W-:Y:S01]  /*0840*/  LOP3.LUT R25, R15, 0x80000000, R16, 0xb8, !PT ;  /* 0x800000000f197812 */ /* 0x000fe200078eb810 */
[----:B------:R-:W-:Y:S01]  /*0850*/  FFMA R0, R0, R20, R23 ;  /* 0x0000001400007223 */ /* 0x000fe20000000017 */
[----:B------:R-:W-:Y:S02]  /*0860*/  HFMA2 R23, -RZ, RZ, 0.80126953125, -0.00891876220703125 ;  /* 0x3a69a091ff177431 */ /* 0x000fe400000001ff */
[----:B------:R-:W-:Y:S01]  /*0870*/  FFMA R27, |R4|, -R17, R27 ;  /* 0x80000011041b7223 */ /* 0x000fe2000000021b */
[----:B------:R-:W-:Y:S01]  /*0880*/  FSEL R16, R25, R16, P0 ;  /* 0x0000001019107208 */ /* 0x000fe20000000000 */
[----:B------:R-:W-:Y:S01]  /*0890*/  FMUL R20, R7, 1.4426950216293334961 ;  /* 0x3fb8aa3b07147820 */ /* 0x000fe20000400000 */
[C---:B------:R-:W-:Y:S01]  /*08a0*/  FADD R25, R5.reuse, -12583039 ;  /* 0xcb40007f05197421 */ /* 0x040fe20000000000 */
[----:B------:R-:W-:Y:S01]  /*08b0*/  FFMA R8, R8, R27, R17 ;  /* 0x0000001b08087223 */ /* 0x000fe20000000011 */
[----:B------:R-:W-:Y:S01]  /*08c0*/  SHF.L.U32 R5, R5, 0x17, RZ ;  /* 0x0000001705057819 */ /* 0x000fe200000006ff */
[----:B------:R-:W-:Y:S01]  /*08d0*/  FFMA R17, R16, -0.69314718246459960938, R11 ;  /* 0xbf31721810117823 */ /* 0x000fe2000000000b */
[----:B------:R-:W-:Y:S01]  /*08e0*/  FFMA R25, R10, 1.4426950216293334961, -R25 ;  /* 0x3fb8aa3b0a197823 */ /* 0x000fe20000000819 */
[----:B------:R-:W0:Y:S01]  /*08f0*/  FRND.TRUNC R20, R20 ;  /* 0x0000001400147307 */ /* 0x000e22000020d000 */
[----:B------:R-:W-:Y:S01]  /*0900*/  FFMA R11, -|R6|, |R6|, -R11 ;  /* 0x40000006060b7223 */ /* 0x000fe20000000b0b */
[----:B------:R-:W-:Y:S01]  /*0910*/  FFMA R22, R16, 1.9046542121259335545e-09, R17 ;  /* 0x3102e30810167823 */ /* 0x000fe20000000011 */
[-C--:B------:R-:W-:Y:S01]  /*0920*/  FFMA R17, R0, R23.reuse, 0.0070457882247865200043 ;  /* 0x3be6e05b00117423 */ /* 0x080fe20000000017 */
[----:B------:R-:W-:Y:S01]  /*0930*/  FFMA R10, R10, 1.925963033500011079e-08, R25 ;  /* 0x32a570600a0a7823 */ /* 0x000fe20000000019 */
[----:B------:R-:W-:Y:S01]  /*0940*/  FFMA R23, R8, R23, 0.0070457882247865200043 ;  /* 0x3be6e05b08177423 */ /* 0x000fe20000000017 */
[----:B------:R-:W-:Y:S01]  /*0950*/  FMUL R22, R22, 1.4426950216293334961 ;  /* 0x3fb8aa3b16167820 */ /* 0x000fe20000400000 */
[----:B------:R-:W-:Y:S01]  /*0960*/  FFMA R25, R0, R17, -0.015866896137595176697 ;  /* 0xbc81fb4b00197423 */ /* 0x000fe20000000011 */
[----:B------:R-:W-:Y:S01]  /*0970*/  MOV R17, 0x40000000 ;  /* 0x4000000000117802 */ /* 0x000fe20000000f00 */
[----:B------:R-:W-:Y:S01]  /*0980*/  FFMA R27, R8, R23, -0.015866896137595176697 ;  /* 0xbc81fb4b081b7423 */ /* 0x000fe20000000017 */
[----:B------:R-:W-:Y:S01]  /*0990*/  FADD R16, R16, 12583039 ;  /* 0x4b40007f10107421 */ /* 0x000fe20000000000 */
[----:B------:R-:W-:Y:S01]  /*09a0*/  FFMA R25, R0, R25, 0.036429625004529953003 ;  /* 0x3d15373b00197423 */ /* 0x000fe20000000019 */
[----:B------:R-:W1:Y:S01]  /*09b0*/  MUFU.EX2 R22, R22 ;  /* 0x0000001600167308 */ /* 0x000e620000000800 */
[----:B------:R-:W-:Y:S01]  /*09c0*/  FFMA R27, R8, R27, 0.036429625004529953003 ;  /* 0x3d15373b081b7423 */ /* 0x000fe2000000001b */
[----:B0-----:R-:W-:Y:S01]  /*09d0*/  FSETP.GT.AND P0, PT, |R20|, 126, PT ;  /* 0x42fc00001400780b */ /* 0x001fe20003f04200 */
[----:B------:R-:W-:Y:S01]  /*09e0*/  FFMA R25, R0, R25, -0.066643431782722473145 ;  /* 0xbd887c5a00197423 */ /* 0x000fe20000000019 */
[----:B------:R-:W-:Y:S01]  /*09f0*/  LOP3.LUT R15, R15, 0x80000000, R20, 0xb8, !PT ;  /* 0x800000000f0f7812 */ /* 0x000fe200078eb814 */
[----:B------:R-:W-:Y:S01]  /*0a00*/  FFMA R27, R8, R27, -0.066643431782722473145 ;  /* 0xbd887c5a081b7423 */ /* 0x000fe2000000001b */
[----:B------:R-:W-:Y:S01]  /*0a10*/  SHF.L.U32 R23, R16, 0x17, RZ ;  /* 0x0000001710177819 */ /* 0x000fe200000006ff */
[----:B------:R-:W-:Y:S01]  /*0a20*/  FFMA R25, R0, R25, 0.093814529478549957275 ;  /* 0x3dc021d500197423 */ /* 0x000fe20000000019 */
[----:B------:R-:W-:Y:S01]  /*0a30*/  FSEL R20, R15, R20, P0 ;  /* 0x000000140f147208 */ /* 0x000fe20000000000 */
[----:B------:R-:W-:Y:S01]  /*0a40*/  FFMA R15, |R6|, R17, 1 ;  /* 0x3f800000060f7423 */ /* 0x000fe20000000211 */
[----:B------:R-:W-:Y:S01]  /*0a50*/  FFMA R27, R8, R27, 0.093814529478549957275 ;  /* 0x3dc021d5081b7423 */ /* 0x000fe2000000001b */
[----:B------:R-:W-:Y:S01]  /*0a60*/  FFMA R25, R0, R25, -0.10099056363105773926 ;  /* 0xbdced42400197423 */ /* 0x000fe20000000019 */
[----:B------:R-:W-:Y:S01]  /*0a70*/  FFMA R16, |R4|, R17, 1 ;  /* 0x3f80000004107423 */ /* 0x000fe20000000211 */
[----:B------:R-:W-:Y:S01]  /*0a80*/  FFMA R17, R20, -0.69314718246459960938, R7 ;  /* 0xbf31721814117823 */ /* 0x000fe20000000007 */
[----:B------:R-:W-:Y:S01]  /*0a90*/  FFMA R27, R8, R27, -0.10099056363105773926 ;  /* 0xbdced424081b7423 */ /* 0x000fe2000000001b */
[----:B------:R-:W0:Y:S01]  /*0aa0*/  MUFU.RCP R15, R15 ;  /* 0x0000000f000f7308 */ /* 0x000e220000001000 */
[----:B------:R-:W-:Y:S01]  /*0ab0*/  FFMA R25, R0, R25, 0.06809400022029876709 ;  /* 0x3d8b74de00197423 */ /* 0x000fe20000000019 */
[----:B------:R-:W-:Y:S01]  /*0ac0*/  FFMA R17, R20, 1.9046542121259335545e-09, R17 ;  /* 0x3102e30814117823 */ /* 0x000fe20000000011 */
[----:B------:R-:W-:Y:S01]  /*0ad0*/  FFMA R27, R8, R27, 0.06809400022029876709 ;  /* 0x3d8b74de081b7423 */ /* 0x000fe2000000001b */
[----:B-1----:R-:W-:Y:S01]  /*0ae0*/  FMUL R22, R23, R22 ;  /* 0x0000001617167220 */ /* 0x002fe20000400000 */
[----:B------:R-:W-:Y:S01]  /*0af0*/  FFMA R25, R0, R25, 0.015377387404441833496 ;  /* 0x3c7bf17000197423 */ /* 0x000fe20000000019 */
[----:B------:R-:W-:Y:S01]  /*0b00*/  FMUL R23, R17, 1.4426950216293334961 ;  /* 0x3fb8aa3b11177820 */ /* 0x000fe20000400000 */
[----:B------:R-:W-:Y:S01]  /*0b10*/  FFMA R27, R8, R27, 0.015377387404441833496 ;  /* 0x3c7bf170081b7423 */ /* 0x000fe2000000001b */
[----:B------:R-:W1:Y:S01]  /*0b20*/  MUFU.RCP R16, R16 ;  /* 0x0000001000107308 */ /* 0x000e620000001000 */
[----:B------:R-:W-:Y:S01]  /*0b30*/  FFMA R25, R0, R25, -0.1396210789680480957 ;  /* 0xbe0ef8d400197423 */ /* 0x000fe20000000019 */
[----:B------:R-:W-:Y:S01]  /*0b40*/  FFMA R11, R22, R11, R22 ;  /* 0x0000000b160b7223 */ /* 0x000fe20000000016 */
[----:B------:R-:W-:Y:S01]  /*0b50*/  FFMA R27, R8, R27, -0.1396210789680480957 ;  /* 0xbe0ef8d4081b7423 */ /* 0x000fe2000000001b */
[----:B------:R-:W-:Y:S01]  /*0b60*/  FADD R20, R20, 12583039 ;  /* 0x4b40007f14147421 */ /* 0x000fe20000000000 */
[----:B------:R-:W-:Y:S01]  /*0b70*/  FFMA R25, R0, R25, 1.232995152473449707 ;  /* 0x3f9dd2c900197423 */ /* 0x000fe20000000019 */
[----:B------:R-:W-:Y:S01]  /*0b80*/  FMUL R17, R19, R3 ;  /* 0x0000000313117220 */ /* 0x000fe20000400000 */
[----:B------:R-:W-:Y:S01]  /*0b90*/  FFMA R27, R8, R27, 1.232995152473449707 ;  /* 0x3f9dd2c9081b7423 */ /* 0x000fe2000000001b */
[----:B------:R-:W2:Y:S01]  /*0ba0*/  MUFU.EX2 R23, R23 ;  /* 0x0000001700177308 */ /* 0x000ea20000000800 */
[----:B0-----:R-:W-:Y:S01]  /*0bb0*/  FMUL R22, R25, R15 ;  /* 0x0000000f19167220 */ /* 0x001fe20000400000 */
[----:B------:R-:W-:Y:S01]  /*0bc0*/  FMUL R0, R17, R18 ;  /* 0x0000001211007220 */ /* 0x000fe20000400000 */
[----:B------:R-:W-:-:S02]  /*0bd0*/  SHF.L.U32 R20, R20, 0x17, RZ ;  /* 0x0000001714147819 */ /* 0x000fc400000006ff */
[----:B------:R-:W-:Y:S01]  /*0be0*/  FMUL R8, R22, -2 ;  /* 0xc000000016087820 */ /* 0x000fe20000400000 */
[C---:B------:R-:W-:Y:S02]  /*0bf0*/  FSETP.GT.AND P0, PT, |R6|.reuse, 10.05500030517578125, PT ;  /* 0x4120e1480600780b */ /* 0x040fe40003f04200 */
[----:B------:R-:W0:Y:S01]  /*0c00*/  MUFU.EX2 R10, R10 ;  /* 0x0000000a000a7308 */ /* 0x000e220000000800 */
[----:B------:R-:W-:Y:S01]  /*0c10*/  FFMA R29, |R6|, R8, R25 ;  /* 0x00000008061d7223 */ /* 0x000fe20000000219 */
[----:B-1----:R-:W-:Y:S01]  /*0c20*/  FMUL R25, R27, R16 ;  /* 0x000000101b197220 */ /* 0x002fe20000400000 */
[----:B------:R-:W-:Y:S02]  /*0c30*/  SHF.L.U32 R6, R2, 0x17, RZ ;  /* 0x0000001702067819 */ /* 0x000fe400000006ff */
[----:B------:R-:W-:Y:S01]  /*0c40*/  FADD R29, -R22, R29 ;  /* 0x0000001d161d7221 */ /* 0x000fe20000000100 */
[----:B------:R-:W-:Y:S02]  /*0c50*/  FMUL R8, R25, -2 ;  /* 0xc000000019087820 */ /* 0x000fe40000400000 */
[----:B------:R-:W1:Y:S01]  /*0c60*/  MUFU.RCP R17, R0 ;  /* 0x0000000000117308 */ /* 0x000e620000001000 */
[----:B--2---:R-:W-:Y:S01]  /*0c70*/  FMUL R23, R20, R23 ;  /* 0x0000001714177220 */ /* 0x004fe20000400000 */
[C---:B------:R-:W-:Y:S01]  /*0c80*/  FFMA R8, |R4|.reuse, R8, R27 ;  /* 0x0000000804087223 */ /* 0x040fe2000000021b */
[----:B------:R-:W-:Y:S01]  /*0c90*/  FFMA R22, R15, R29, R22 ;  /* 0x0000001d0f167223 */ /* 0x000fe20000000016 */
[----:B------:R-:W-:-:S02]  /*0ca0*/  FFMA R20, -|R4|, |R4|, -R7 ;  /* 0x4000000404147223 */ /* 0x000fc40000000b07 */
[----:B------:R-:W-:Y:S01]  /*0cb0*/  FADD R8, -R25, R8 ;  /* 0x0000000819087221 */ /* 0x000fe20000000100 */
[----:B------:R-:W-:Y:S01]  /*0cc0*/  FMUL R11, R22, R11 ;  /* 0x0000000b160b7220 */ /* 0x000fe20000400000 */
[----:B------:R-:W-:Y:S01]  /*0cd0*/  FFMA R23, R23, R20, R23 ;  /* 0x0000001417177223 */ /* 0x000fe20000000017 */
[----:B0-----:R-:W-:Y:S01]  /*0ce0*/  FMUL R2, R5, R10 ;  /* 0x0000000a05027220 */ /* 0x001fe20000400000 */
[----:B------:R-:W-:Y:S02]  /*0cf0*/  FFMA R8, R16, R8, R25 ;  /* 0x0000000810087223 */ /* 0x000fe40000000019 */
[----:B------:R-:W-:Y:S01]  /*0d00*/  FSEL R4, R11, RZ, !P0 ;  /* 0x000000ff0b047208 */ /* 0x000fe20004000000 */
[----:B------:R-:W-:Y:S01]  /*0d10*/  FMUL R2, R2, 0.39894226193428039551 ;  /* 0x3ecc422902027820 */ /* 0x000fe20000400000 */
[----:B------:R-:W-:Y:S01]  /*0d20*/  FMUL R8, R8, R23 ;  /* 0x0000001708087220 */ /* 0x000fe20000400000 */
[----:B------:R-:W-:Y:S02]  /*0d30*/  FMUL R11, R6, R9 ;  /* 0x00000009060b7220 */ /* 0x000fe40000400000 */
[----:B------:R-:W-:Y:S01]  /*0d40*/  @!P2 FADD R4, -R4, 2 ;  /* 0x400000000404a421 */ /* 0x000fe20000000100 */
[----:B------:R-:W0:Y:S01]  /*0d50*/  FCHK P0, R2, R0 ;  /* 0x0000000002007302 */ /* 0x000e220000000000 */
[----:B------:R-:W-:Y:S01]  /*0d60*/  FSEL R8, R8, RZ, !P1 ;  /* 0x000000ff08087208 */ /* 0x000fe20004800000 */
[----:B-1----:R-:W-:Y:S01]  /*0d70*/  FFMA R16, -R0, R17, 1 ;  /* 0x3f80000000107423 */ /* 0x002fe20000000111 */
[----:B------:R-:W-:Y:S01]  /*0d80*/  FMUL R10, R4, 0.5 ;  /* 0x3f000000040a7820 */ /* 0x000fe20000400000 */
[----:B------:R-:W-:-:S02]  /*0d90*/  FMUL R6, R14, R11 ;  /* 0x0000000b0e067220 */ /* 0x000fc40000400000 */
[----:B------:R-:W-:Y:S01]  /*0da0*/  @!P3 FADD R8, -R8, 2 ;  /* 0x400000000808b421 */ /* 0x000fe20000000100 */
[----:B------:R-:W-:Y:S01]  /*0db0*/  FFMA R7, R17, R16, R17 ;  /* 0x0000001011077223 */ /* 0x000fe20000000011 */
[----:B------:R-:W-:Y:S02]  /*0dc0*/  FADD R4, -R10, 1 ;  /* 0x3f8000000a047421 */ /* 0x000fe40000000100 */
[----:B------:R-:W-:Y:S01]  /*0dd0*/  FMUL R9, R8, 0.5 ;  /* 0x3f00000008097820 */ /* 0x000fe20000400000 */
[----:B------:R-:W-:Y:S01]  /*0de0*/  FFMA R16, R2, R7, RZ ;  /* 0x0000000702107223 */ /* 0x000fe200000000ff */
[----:B------:R-:W-:Y:S02]  /*0df0*/  FMUL R5, R3, R4 ;  /* 0x0000000403057220 */ /* 0x000fe40000400000 */
[C---:B------:R-:W-:Y:S01]  /*0e00*/  FADD R8, -R9.reuse, 1 ;  /* 0x3f80000009087421 */ /* 0x040fe20000000100 */
[----:B------:R-:W-:Y:S01]  /*0e10*/  FFMA R15, -R0, R16, R2 ;  /* 0x00000010000f7223 */ /* 0x000fe20000000102 */
[----:B------:R-:W-:-:S02]  /*0e20*/  FMUL R4, R9, R6 ;  /* 0x0000000609047220 */ /* 0x000fc40000400000 */
[----:B------:R-:W-:Y:S01]  /*0e30*/  FFMA R6, R6, R8, -R5 ;  /* 0x0000000806067223 */ /* 0x000fe20000000805 */
[----:B------:R-:W-:Y:S01]  /*0e40*/  FFMA R7, R7, R15, R16 ;  /* 0x0000000f07077223 */ /* 0x000fe20000000010 */
[----:B------:R-:W-:Y:S01]  /*0e50*/  FADD R5, R10, -1 ;  /* 0xbf8000000a057421 */ /* 0x000fe20000000000 */
[----:B------:R-:W-:Y:S01]  /*0e60*/  FFMA R4, R3, R10, -R4 ;  /* 0x0000000a03047223 */ /* 0x000fe20000000804 */
[----:B0-----:R-:W-:Y:S06]  /*0e70*/  @!P0 BRA `(.L_x_8) ;  /* 0x0000000000108947 */ /* 0x001fec0003800000 */
[----:B------:R-:W-:Y:S02]  /*0e80*/  MOV R25, R2 ;  /* 0x0000000200197202 */ /* 0x000fe40000000f00 */
[----:B------:R-:W-:-:S07]  /*0e90*/  MOV R16, 0xeb0 ;  /* 0x00000eb000107802 */ /* 0x000fce0000000f00 */
[----:B------:R-:W-:Y:S05]  /*0ea0*/  CALL.REL.NOINC `($__internal_1_$__cuda_sm3x_div_rn_noftz_f32_slowpath) ;  /* 0x00000004008c7944 */ /* 0x000fea0003c00000 */
[----:B------:R-:W-:-:S07]  /*0eb0*/  MOV R7, R0 ;  /* 0x0000000000077202 */ /* 0x000fce0000000f00 */
.L_x_8:
[----:B------:R-:W-:Y:S05]  /*0ec0*/  BSYNC.RECONVERGENT B0 ;  /* 0x0000000000007941 */ /* 0x000fea0003800200 */
.L_x_7:
[----:B------:R-:W-:Y:S01]  /*0ed0*/  FADD R0, R18, R18 ;  /* 0x0000001212007221 */ /* 0x000fe20000000000 */
[----:B------:R-:W-:Y:S01]  /*0ee0*/  FMUL R25, R19, -R3 ;  /* 0x8000000313197220 */ /* 0x000fe20000400000 */
[----:B------:R-:W-:Y:S01]  /*0ef0*/  FMUL R20, R21, -R14 ;  /* 0x8000000e15147220 */ /* 0x000fe20000400000 */
[----:B------:R-:W-:Y:S01]  /*0f00*/  FMUL R3, R3, R18 ;  /* 0x0000001203037220 */ /* 0x000fe20000400000 */
[----:B------:R-:W0:Y:S01]  /*0f10*/  MUFU.RCP R15, R0 ;  /* 0x00000000000f7308 */ /* 0x000e220000001000 */
[C---:B------:R-:W-:Y:S01]  /*0f20*/  FMUL R25, R2.reuse, R25 ;  /* 0x0000001902197220 */ /* 0x040fe20000400000 */
[----:B------:R-:W-:Y:S01]  /*0f30*/  BSSY.RECONVERGENT B0, `(.L_x_9) ;  /* 0x0000014000007945 */ /* 0x000fe20003800200 */
[----:B------:R-:W-:-:S04]  /*0f40*/  FMUL R3, R2, R3 ;  /* 0x0000000302037220 */ /* 0x000fc80000400000 */
[----:B------:R-:W-:Y:S01]  /*0f50*/  FMUL R18, R3, 0.0099999997764825820923 ;  /* 0x3c23d70a03127820 */ /* 0x000fe20000400000 */
[----:B------:R-:W1:Y:S01]  /*0f60*/  FCHK P0, R25, R0 ;  /* 0x0000000019007302 */ /* 0x000e620000000000 */
[----:B0-----:R-:W-:-:S04]  /*0f70*/  FFMA R16, -R0, R15, 1 ;  /* 0x3f80000000107423 */ /* 0x001fc8000000010f */
[----:B------:R-:W-:Y:S01]  /*0f80*/  FFMA R22, R15, R16, R15 ;  /* 0x000000100f167223 */ /* 0x000fe2000000000f */
[----:B------:R-:W-:Y:S01]  /*0f90*/  FMUL R16, R21, R14 ;  /* 0x0000000e15107220 */ /* 0x000fe20000400000 */
[----:B------:R-:W-:Y:S02]  /*0fa0*/  FMUL R15, R11, R20 ;  /* 0x000000140b0f7220 */ /* 0x000fe40000400000 */
[----:B------:R-:W-:Y:S01]  /*0fb0*/  FFMA R19, R25, R22, RZ ;  /* 0x0000001619137223 */ /* 0x000fe200000000ff */
[----:B------:R-:W-:Y:S01]  /*0fc0*/  FMUL R16, R11, R16 ;  /* 0x000000100b107220 */ /* 0x000fe20000400000 */
[----:B------:R-:W-:Y:S02]  /*0fd0*/  FMUL R2, R8, R15 ;  /* 0x0000000f08027220 */ /* 0x000fe40000400000 */
[----:B------:R-:W-:Y:S01]  /*0fe0*/  FFMA R17, -R0, R19, R25 ;  /* 0x0000001300117223 */ /* 0x000fe20000000119 */
[----:B------:R-:W-:Y:S01]  /*0ff0*/  FMUL R16, R9, R16 ;  /* 0x0000001009107220 */ /* 0x000fe20000400000 */
[----:B------:R-:W-:-:S02]  /*1000*/  FMUL R2, R2, 0.0099999997764825820923 ;  /* 0x3c23d70a02027820 */ /* 0x000fc40000400000 */
[----:B------:R-:W-:Y:S01]  /*1010*/  FFMA R19, R22, R17, R19 ;  /* 0x0000001116137223 */ /* 0x000fe20000000013 */
[----:B------:R-:W-:Y:S01]  /*1020*/  FMUL R3, R16, 0.0099999997764825820923 ;  /* 0x3c23d70a10037820 */ /* 0x000fe20000400000 */
[----:B-1----:R-:W-:Y:S06]  /*1030*/  @!P0 BRA `(.L_x_10) ;  /* 0x00000000000c8947 */ /* 0x002fec0003800000 */
[----:B------:R-:W-:-:S07]  /*1040*/  MOV R16, 0x1060 ;  /* 0x0000106000107802 */ /* 0x000fce0000000f00 */
[----:B------:R-:W-:Y:S05]  /*1050*/  CALL.REL.NOINC `($__internal_1_$__cuda_sm3x_div_rn_noftz_f32_slowpath) ;  /* 0x0000000400207944 */ /* 0x000fea0003c00000 */
[----:B------:R-:W-:-:S07]  /*1060*/  MOV R19, R0 ;  /* 0x0000000000137202 */ /* 0x000fce0000000f00 */
.L_x_10:
[----:B------:R-:W-:Y:S05]  /*1070*/  BSYNC.RECONVERGENT B0 ;  /* 0x0000000000007941 */ /* 0x000fea0003800200 */
.L_x_9:
[----:B------:R-:W-:Y:S01]  /*1080*/  FMUL R12, R14, R12 ;  /* 0x0000000c0e0c7220 */ /* 0x000fe20000400000 */
[----:B------:R-:W-:Y:S01]  /*1090*/  HFMA2 R15, -RZ, RZ, 0.89990234375, -0.000303745269775390625 ;  /* 0x3b338cfaff0f7431 */ /* 0x000fe200000001ff */
[----:B------:R-:W-:Y:S01]  /*10a0*/  MOV R0, 0x43b68000 ;  /* 0x43b6800000007802 */ /* 0x000fe20000000f00 */
[----:B------:R-:W-:Y:S01]  /*10b0*/  BSSY.RECONVERGENT B0, `(.L_x_11) ;  /* 0x000000e000007945 */ /* 0x000fe20003800200 */
[----:B------:R-:W-:-:S04]  /*10c0*/  FMUL R12, R11, R12 ;  /* 0x0000000c0b0c7220 */ /* 0x000fc80000400000 */
[----:B------:R-:W-:Y:S01]  /*10d0*/  FFMA R25, R9, -R12, R19 ;  /* 0x8000000c09197223 */ /* 0x000fe20000000013 */
[----:B------:R-:W-:-:S03]  /*10e0*/  FFMA R0, R15, -R0, 1 ;  /* 0x3f8000000f007423 */ /* 0x000fc60000000800 */
[----:B------:R-:W0:Y:S01]  /*10f0*/  FCHK P0, R25, 365 ;  /* 0x43b6800019007902 */ /* 0x000e220000000000 */
[----:B------:R-:W-:-:S04]  /*1100*/  FFMA R0, R0, R15, 0.0027397261001169681549 ;  /* 0x3b338cfa00007423 */ /* 0x000fc8000000000f */
[----:B------:R-:W-:-:S04]  /*1110*/  FFMA R9, R25, R0, RZ ;  /* 0x0000000019097223 */ /* 0x000fc800000000ff */
[----:B------:R-:W-:-:S04]  /*1120*/  FFMA R11, R9, -365, R25 ;  /* 0xc3b68000090b7823 */ /* 0x000fc80000000019 */
[----:B------:R-:W-:Y:S01]  /*1130*/  FFMA R9, R0, R11, R9 ;  /* 0x0000000b00097223 */ /* 0x000fe20000000009 */
[----:B0-----:R-:W-:Y:S06]  /*1140*/  @!P0 BRA `(.L_x_12) ;  /* 0x0000000000108947 */ /* 0x001fec0003800000 */
[----:B------:R-:W-:Y:S02]  /*1150*/  MOV R0, 0x43b68000 ;  /* 0x43b6800000007802 */ /* 0x000fe40000000f00 */
[----:B------:R-:W-:-:S07]  /*1160*/  MOV R16, 0x1180 ;  /* 0x0000118000107802 */ /* 0x000fce0000000f00 */
[----:B------:R-:W-:Y:S05]  /*1170*/  CALL.REL.NOINC `($__internal_1_$__cuda_sm3x_div_rn_noftz_f32_slowpath) ;  /* 0x0000000000d87944 */ /* 0x000fea0003c00000 */
[----:B------:R-:W-:-:S07]  /*1180*/  MOV R9, R0 ;  /* 0x0000000000097202 */ /* 0x000fce0000000f00 */
.L_x_12:
[----:B------:R-:W-:Y:S05]  /*1190*/  BSYNC.RECONVERGENT B0 ;  /* 0x0000000000007941 */ /* 0x000fea0003800200 */
.L_x_11:
[----:B------:R-:W-:Y:S01]  /*11a0*/  HFMA2 R0, -RZ, RZ, 0.89990234375, -0.000303745269775390625 ;  /* 0x3b338cfaff007431 */ /* 0x000fe200000001ff */
[----:B------:R-:W-:Y:S01]  /*11b0*/  MOV R11, 0x43b68000 ;  /* 0x43b68000000b7802 */ /* 0x000fe20000000f00 */
[----:B------:R-:W-:Y:S01]  /*11c0*/  FFMA R25, R8, R12, R19 ;  /* 0x0000000c08197223 */ /* 0x000fe20000000013 */
[----:B------:R-:W-:Y:S03]  /*11d0*/  BSSY.RECONVERGENT B0, `(.L_x_13) ;  /* 0x000000c000007945 */ /* 0x000fe60003800200 */
[----:B------:R-:W0:Y:S01]  /*11e0*/  FCHK P0, R25, 365 ;  /* 0x43b6800019007902 */ /* 0x000e220000000000 */
[----:B------:R-:W-:-:S04]  /*11f0*/  FFMA R11, R0, -R11, 1 ;  /* 0x3f800000000b7423 */ /* 0x000fc8000000080b */
        /* <DEDUP_REMOVED lines=9> */
.L_x_14:
[----:B------:R-:W-:Y:S05]  /*1290*/  BSYNC.RECONVERGENT B0 ;  /* 0x0000000000007941 */ /* 0x000fea0003800200 */
.L_x_13:
[----:B------:R-:W0:Y:S02]  /*12a0*/  LDC.64 R14, c[0x0][0x388] ;  /* 0x0000e200ff0e7b82 */ /* 0x000e240000000a00 */
[----:B0-----:R-:W-:-:S05]  /*12b0*/  IMAD.WIDE R12, R13, 0x28, R14 ;  /* 0x000000280d0c7825 */ /* 0x001fca00078e020e */
[----:B------:R-:W-:Y:S04]  /*12c0*/  STG.E desc[UR4][R12.64], R4 ;  /* 0x000000040c007986 */ /* 0x000fe8000c101904 */
        /* <DEDUP_REMOVED lines=8> */
[----:B------:R-:W-:Y:S01]  /*1350*/  STG.E desc[UR4][R12.64+0x24], R11 ;  /* 0x0000240b0c007986 */ /* 0x000fe2000c101904 */
[----:B------:R-:W-:Y:S05]  /*1360*/  EXIT ;  /* 0x000000000000794d */ /* 0x000fea0003800000 */
        .weak           $__internal_0_$__cuda_sm20_sqrt_rn_f32_slowpath
        .type           $__internal_0_$__cuda_sm20_sqrt_rn_f32_slowpath,@function
        .size           $__internal_0_$__cuda_sm20_sqrt_rn_f32_slowpath,($__internal_1_$__cuda_sm3x_div_rn_noftz_f32_slowpath - $__internal_0_$__cuda_sm20_sqrt_rn_f32_slowpath)
$__internal_0_$__cuda_sm20_sqrt_rn_f32_slowpath:
[----:B------:R-:W-:-:S13]  /*1370*/  LOP3.LUT P0, RZ, R21, 0x7fffffff, RZ, 0xc0, !PT ;  /* 0x7fffffff15ff7812 */ /* 0x000fda000780c0ff */
[----:B------:R-:W-:Y:S01]  /*1380*/  @!P0 MOV R0, R21 ;  /* 0x0000001500008202 */ /* 0x000fe20000000f00 */
[----:B------:R-:W-:Y:S06]  /*1390*/  @!P0 BRA `(.L_x_15) ;  /* 0x0000000000408947 */ /* 0x000fec0003800000 */
[----:B------:R-:W-:-:S13]  /*13a0*/  FSETP.GEU.FTZ.AND P0, PT, R21, RZ, PT ;  /* 0x000000ff1500720b */ /* 0x000fda0003f1e000 */
[----:B------:R-:W-:Y:S01]  /*13b0*/  @!P0 MOV R0, 0x7fffffff ;  /* 0x7fffffff00008802 */ /* 0x000fe20000000f00 */
[----:B------:R-:W-:Y:S06]  /*13c0*/  @!P0 BRA `(.L_x_15) ;  /* 0x0000000000348947 */ /* 0x000fec0003800000 */
[----:B------:R-:W-:-:S13]  /*13d0*/  FSETP.GTU.FTZ.AND P0, PT, |R21|, +INF , PT ;  /* 0x7f8000001500780b */ /* 0x000fda0003f1c200 */
[----:B------:R-:W-:Y:S01]  /*13e0*/  @P0 FADD.FTZ R0, R21, 1 ;  /* 0x3f80000015000421 */ /* 0x000fe20000010000 */
[----:B------:R-:W-:Y:S06]  /*13f0*/  @P0 BRA `(.L_x_15) ;  /* 0x0000000000280947 */ /* 0x000fec0003800000 */
[----:B------:R-:W-:-:S13]  /*1400*/  FSETP.NEU.FTZ.AND P0, PT, |R21|, +INF , PT ;  /* 0x7f8000001500780b */ /* 0x000fda0003f1d200 */
[----:B------:R-:W-:-:S04]  /*1410*/  @P0 FFMA R2, R21, 1.84467440737095516160e+19, RZ ;  /* 0x5f80000015020823 */ /* 0x000fc800000000ff */
[----:B------:R-:W0:Y:S02]  /*1420*/  @P0 MUFU.RSQ R3, R2 ;  /* 0x0000000200030308 */ /* 0x000e240000001400 */
[----:B0-----:R-:W-:Y:S01]  /*1430*/  @P0 FMUL.FTZ R7, R2, R3 ;  /* 0x0000000302070220 */ /* 0x001fe20000410000 */
[----:B------:R-:W-:-:S03]  /*1440*/  @P0 FMUL.FTZ R3, R3, 0.5 ;  /* 0x3f00000003030820 */ /* 0x000fc60000410000 */
[----:B------:R-:W-:-:S04]  /*1450*/  @P0 FADD.FTZ R0, -R7, -RZ ;  /* 0x800000ff07000221 */ /* 0x000fc80000010100 */
[----:B------:R-:W-:Y:S01]  /*1460*/  @P0 FFMA R6, R7, R0, R2 ;  /* 0x0000000007060223 */ /* 0x000fe20000000002 */
[----:B------:R-:W-:-:S03]  /*1470*/  @!P0 MOV R0, R21 ;  /* 0x0000001500008202 */ /* 0x000fc60000000f00 */
[----:B------:R-:W-:-:S04]  /*1480*/  @P0 FFMA R3, R6, R3, R7 ;  /* 0x0000000306030223 */ /* 0x000fc80000000007 */
[----:B------:R-:W-:-:S07]  /*1490*/  @P0 FMUL.FTZ R0, R3, 2.3283064365386962891e-10 ;  /* 0x2f80000003000820 */ /* 0x000fce0000410000 */
.L_x_15:
[----:B------:R-:W-:Y:S01]  /*14a0*/  HFMA2 R3, -RZ, RZ, 0, 0 ;  /* 0x00000000ff037431 */ /* 0x000fe200000001ff */
[----:B------:R-:W-:Y:S02]  /*14b0*/  MOV R2, R8 ;  /* 0x0000000800027202 */ /* 0x000fe40000000f00 */
[----:B------:R-:W-:Y:S02]  /*14c0*/  MOV R18, R0 ;  /* 0x0000000000127202 */ /* 0x000fe40000000f00 */
[----:B------:R-:W-:Y:S05]  /*14d0*/  RET.REL.NODEC R2 `(_Z8bsKernelPK10OptionDataP13OptionResultsi) ;  /* 0xffffffe802c87950 */ /* 0x000fea0003c3ffff */
        .weak           $__internal_1_$__cuda_sm3x_div_rn_noftz_f32_slowpath
        .type           $__internal_1_$__cuda_sm3x_div_rn_noftz_f32_slowpath,@function
        .size           $__internal_1_$__cuda_sm3x_div_rn_noftz_f32_slowpath,(.L_x_29 - $__internal_1_$__cuda_sm3x_div_rn_noftz_f32_slowpath)
$__internal_1_$__cuda_sm3x_div_rn_noftz_f32_slowpath:
[----:B------:R-:W-:Y:S01]  /*14e0*/  SHF.R.U32.HI R15, RZ, 0x17, R0 ;  /* 0x00000017ff0f7819 */ /* 0x000fe20000011600 */
[----:B------:R-:W-:Y:S01]  /*14f0*/  BSSY.RECONVERGENT B1, `(.L_x_16) ;  /* 0x0000062000017945 */ /* 0x000fe20003800200 */
[----:B------:R-:W-:Y:S02]  /*1500*/  SHF.R.U32.HI R20, RZ, 0x17, R25 ;  /* 0x00000017ff147819 */ /* 0x000fe40000011619 */
[----:B------:R-:W-:Y:S02]  /*1510*/  LOP3.LUT R15, R15, 0xff, RZ, 0xc0, !PT ;  /* 0x000000ff0f0f7812 */ /* 0x000fe400078ec0ff */
[----:B------:R-:W-:Y:S02]  /*1520*/  LOP3.LUT R20, R20, 0xff, RZ, 0xc0, !PT ;  /* 0x000000ff14147812 */ /* 0x000fe400078ec0ff */
[----:B------:R-:W-:Y:S02]  /*1530*/  IADD3 R22, PT, PT, R15, -0x1, RZ ;  /* 0xffffffff0f167810 */ /* 0x000fe40007ffe0ff */
[----:B------:R-:W-:-:S02]  /*1540*/  IADD3 R23, PT, PT, R20, -0x1, RZ ;  /* 0xffffffff14177810 */ /* 0x000fc40007ffe0ff */
[----:B------:R-:W-:-:S04]  /*1550*/  ISETP.GT.U32.AND P0, PT, R22, 0xfd, PT ;  /* 0x000000fd1600780c */ /* 0x000fc80003f04070 */
[----:B------:R-:W-:-:S13]  /*1560*/  ISETP.GT.U32.OR P0, PT, R23, 0xfd, P0 ;  /* 0x000000fd1700780c */ /* 0x000fda0000704470 */
[----:B------:R-:W-:Y:S01]  /*1570*/  @!P0 MOV R17, RZ ;  /* 0x000000ff00118202 */ /* 0x000fe20000000f00 */
[----:B------:R-:W-:Y:S06]  /*1580*/  @!P0 BRA `(.L_x_17) ;  /* 0x00000000005c8947 */ /* 0x000fec0003800000 */
[----:B------:R-:W-:Y:S02]  /*1590*/  FSETP.GTU.FTZ.AND P0, PT, |R25|, +INF , PT ;  /* 0x7f8000001900780b */ /* 0x000fe40003f1c200 */
[----:B------:R-:W-:-:S04]  /*15a0*/  FSETP.GTU.FTZ.AND P1, PT, |R0|, +INF , PT ;  /* 0x7f8000000000780b */ /* 0x000fc80003f3c200 */
[----:B------:R-:W-:-:S13]  /*15b0*/  PLOP3.LUT P0, PT, P0, P1, PT, 0xf8, 0x8f ;  /* 0x00000000008f781c */ /* 0x000fda0000703f70 */
[----:B------:R-:W-:Y:S05]  /*15c0*/  @P0 BRA `(.L_x_18) ;  /* 0x00000004004c0947 */ /* 0x000fea0003800000 */
[----:B------:R-:W-:-:S13]  /*15d0*/  LOP3.LUT P0, RZ, R0, 0x7fffffff, R25, 0xc8, !PT ;  /* 0x7fffffff00ff7812 */ /* 0x000fda000780c819 */
[----:B------:R-:W-:Y:S05]  /*15e0*/  @!P0 BRA `(.L_x_19) ;  /* 0x00000004003c8947 */ /* 0x000fea0003800000 */
[C---:B------:R-:W-:Y:S02]  /*15f0*/  FSETP.NEU.FTZ.AND P1, PT, |R25|.reuse, +INF , PT ;  /* 0x7f8000001900780b */ /* 0x040fe40003f3d200 */
[----:B------:R-:W-:Y:S02]  /*1600*/  FSETP.NEU.FTZ.AND P2, PT, |R0|, +INF , PT ;  /* 0x7f8000000000780b */ /* 0x000fe40003f5d200 */
[----:B------:R-:W-:-:S11]  /*1610*/  FSETP.NEU.FTZ.AND P0, PT, |R25|, +INF , PT ;  /* 0x7f8000001900780b */ /* 0x000fd60003f1d200 */
[----:B------:R-:W-:Y:S05]  /*1620*/  @!P2 BRA !P1, `(.L_x_19) ;  /* 0x00000004002ca947 */ /* 0x000fea0004800000 */
[----:B------:R-:W-:-:S04]  /*1630*/  LOP3.LUT P1, RZ, R25, 0x7fffffff, RZ, 0xc0, !PT ;  /* 0x7fffffff19ff7812 */ /* 0x000fc8000782c0ff */
[----:B------:R-:W-:-:S13]  /*1640*/  PLOP3.LUT P1, PT, P2, P1, PT, 0x2f, 0xf2 ;  /* 0x0000000000f2781c */ /* 0x000fda0001722577 */
[----:B------:R-:W-:Y:S05]  /*1650*/  @P1 BRA `(.L_x_20) ;  /* 0x0000000400181947 */ /* 0x000fea0003800000 */
[----:B------:R-:W-:-:S04]  /*1660*/  LOP3.LUT P1, RZ, R0, 0x7fffffff, RZ, 0xc0, !PT ;  /* 0x7fffffff00ff7812 */ /* 0x000fc8000782c0ff */
[----:B------:R-:W-:-:S13]  /*1670*/  PLOP3.LUT P0, PT, P0, P1, PT, 0x2f, 0xf2 ;  /* 0x0000000000f2781c */ /* 0x000fda0000702577 */
[----:B------:R-:W-:Y:S05]  /*1680*/  @P0 BRA `(.L_x_21) ;  /* 0x0000000400000947 */ /* 0x000fea0003800000 */
[----:B------:R-:W-:Y:S02]  /*1690*/  ISETP.GE.AND P0, PT, R23, RZ, PT ;  /* 0x000000ff1700720c */ /* 0x000fe40003f06270 */
[----:B------:R-:W-:-:S11]  /*16a0*/  ISETP.GE.AND P1, PT, R22, RZ, PT ;  /* 0x000000ff1600720c */ /* 0x000fd60003f26270 */
[----:B------:R-:W-:Y:S01]  /*16b0*/  @P0 MOV R17, RZ ;  /* 0x000000ff00110202 */ /* 0x000fe20000000f00 */
[----:B------:R-:W-:Y:S01]  /*16c0*/  @!P0 FFMA R25, R25, 1.84467440737095516160e+19, RZ ;  /* 0x5f80000019198823 */ /* 0x000fe200000000ff */
[----:B------:R-:W-:Y:S01]  /*16d0*/  @!P0 MOV R17, 0xffffffc0 ;  /* 0xffffffc000118802 */ /* 0x000fe20000000f00 */
[----:B------:R-:W-:-:S03]  /*16e0*/  @!P1 FFMA R0, R0, 1.84467440737095516160e+19, RZ ;  /* 0x5f80000000009823 */ /* 0x000fc600000000ff */
[----:B------:R-:W-:-:S07]  /*16f0*/  @!P1 IADD3 R17, PT, PT, R17, 0x40, RZ ;  /* 0x0000004011119810 */ /* 0x000fce0007ffe0ff */
.L_x_17:
[----:B------:R-:W-:Y:S01]  /*1700*/  LEA R23, R15, 0xc0800000, 0x17 ;  /* 0xc08000000f177811 */ /* 0x000fe200078eb8ff */
[----:B------:R-:W-:Y:S01]  /*1710*/  BSSY.RECONVERGENT B2, `(.L_x_22) ;  /* 0x0000036000027945 */ /* 0x000fe20003800200 */
[----:B------:R-:W-:Y:S02]  /*1720*/  IADD3 R20, PT, PT, R20, -0x7f, RZ ;  /* 0xffffff8114147810 */ /* 0x000fe40007ffe0ff */
[----:B------:R-:W-:-:S03]  /*1730*/  IADD3 R26, PT, PT, -R23, R0, RZ ;  /* 0x00000000171a7210 */ /* 0x000fc60007ffe1ff */
[----:B------:R-:W-:Y:S01]  /*1740*/  IMAD R0, R20, -0x800000, R25 ;  /* 0xff80000014007824 */ /* 0x000fe200078e0219 */
[----:B------:R-:W0:Y:S01]  /*1750*/  MUFU.RCP R22, R26 ;  /* 0x0000001a00167308 */ /* 0x000e220000001000 */
[----:B------:R-:W-:Y:S01]  /*1760*/  FADD.FTZ R23, -R26, -RZ ;  /* 0x800000ff1a177221 */ /* 0x000fe20000010100 */
[----:B------:R-:W-:-:S04]  /*1770*/  IADD3 R20, PT, PT, R20, 0x7f, -R15 ;  /* 0x0000007f14147810 */ /* 0x000fc80007ffe80f */
[----:B------:R-:W-:Y:S01]  /*1780*/  IADD3 R17, PT, PT, R20, R17, RZ ;  /* 0x0000001114117210 */ /* 0x000fe20007ffe0ff */
[----:B0-----:R-:W-:-:S04]  /*1790*/  FFMA R27, R22, R23, 1 ;  /* 0x3f800000161b7423 */ /* 0x001fc80000000017 */
[----:B------:R-:W-:-:S04]  /*17a0*/  FFMA R27, R22, R27, R22 ;  /* 0x0000001b161b7223 */ /* 0x000fc80000000016 */
[----:B------:R-:W-:-:S04]  /*17b0*/  FFMA R22, R0, R27, RZ ;  /* 0x0000001b00167223 */ /* 0x000fc800000000ff */
[----:B------:R-:W-:-:S04]  /*17c0*/  FFMA R24, R23, R22, R0 ;  /* 0x0000001617187223 */ /* 0x000fc80000000000 */
[----:B------:R-:W-:-:S04]  /*17d0*/  FFMA R24, R27, R24, R22 ;  /* 0x000000181b187223 */ /* 0x000fc80000000016 */
[----:B------:R-:W-:-:S04]  /*17e0*/  FFMA R23, R23, R24, R0 ;  /* 0x0000001817177223 */ /* 0x000fc80000000000 */
[----:B------:R-:W-:-:S05]  /*17f0*/  FFMA R0, R27, R23, R24 ;  /* 0x000000171b007223 */ /* 0x000fca0000000018 */
[----:B------:R-:W-:-:S04]  /*1800*/  SHF.R.U32.HI R15, RZ, 0x17, R0 ;  /* 0x00000017ff0f7819 */ /* 0x000fc80000011600 */
[----:B------:R-:W-:-:S04]  /*1810*/  LOP3.LUT R20, R15, 0xff, RZ, 0xc0, !PT ;  /* 0x000000ff0f147812 */ /* 0x000fc800078ec0ff */
[----:B------:R-:W-:-:S04]  /*1820*/  IADD3 R15, PT, PT, R20, R17, RZ ;  /* 0x00000011140f7210 */ /* 0x000fc80007ffe0ff */
[----:B------:R-:W-:-:S04]  /*1830*/  IADD3 R20, PT, PT, R15, -0x1, RZ ;  /* 0xffffffff0f147810 */ /* 0x000fc80007ffe0ff */
[----:B------:R-:W-:-:S13]  /*1840*/  ISETP.GE.U32.AND P0, PT, R20, 0xfe, PT ;  /* 0x000000fe1400780c */ /* 0x000fda0003f06070 */
[----:B------:R-:W-:Y:S05]  /*1850*/  @!P0 BRA `(.L_x_23) ;  /* 0x0000000000808947 */ /* 0x000fea0003800000 */
[----:B------:R-:W-:-:S13]  /*1860*/  ISETP.GT.AND P0, PT, R15, 0xfe, PT ;  /* 0x000000fe0f00780c */ /* 0x000fda0003f04270 */
[----:B------:R-:W-:Y:S05]  /*1870*/  @P0 BRA `(.L_x_24) ;  /* 0x00000000006c0947 */ /* 0x000fea0003800000 */
[----:B------:R-:W-:-:S13]  /*1880*/  ISETP.GE.AND P0, PT, R15, 0x1, PT ;  /* 0x000000010f00780c */ /* 0x000fda0003f06270 */
[----:B------:R-:W-:Y:S05]  /*1890*/  @P0 BRA `(.L_x_25) ;  /* 0x0000000000740947 */ /* 0x000fea0003800000 */
[----:B------:R-:W-:Y:S02]  /*18a0*/  ISETP.GE.AND P0, PT, R15, -0x18, PT ;  /* 0xffffffe80f00780c */ /* 0x000fe40003f06270 */
[----:B------:R-:W-:-:S11]  /*18b0*/  LOP3.LUT R0, R0, 0x80000000, RZ, 0xc0, !PT ;  /* 0x8000000000007812 */ /* 0x000fd600078ec0ff */
[----:B------:R-:W-:Y:S05]  /*18c0*/  @!P0 BRA `(.L_x_25) ;  /* 0x0000000000688947 */ /* 0x000fea0003800000 */
[-CC-:B------:R-:W-:Y:S01]  /*18d0*/  FFMA.RZ R17, R27, R23.reuse, R24.reuse ;  /* 0x000000171b117223 */ /* 0x180fe2000000c018 */
[----:B------:R-:W-:Y:S01]  /*18e0*/  IADD3 R22, PT, PT, R15, 0x20, RZ ;  /* 0x000000200f167810 */ /* 0x000fe20007ffe0ff */
[CCC-:B------:R-:W-:Y:S01]  /*18f0*/  FFMA.RP R20, R27.reuse, R23.reuse, R24.reuse ;  /* 0x000000171b147223 */ /* 0x1c0fe20000008018 */
[----:B------:R-:W-:Y:S01]  /*1900*/  FFMA.RM R23, R27, R23, R24 ;  /* 0x000000171b177223 */ /* 0x000fe20000004018 */
[----:B------:R-:W-:Y:S02]  /*1910*/  ISETP.NE.AND P2, PT, R15, RZ, PT ;  /* 0x000000ff0f00720c */ /* 0x000fe40003f45270 */
[----:B------:R-:W-:Y:S02]  /*1920*/  LOP3.LUT R17, R17, 0x7fffff, RZ, 0xc0, !PT ;  /* 0x007fffff11117812 */ /* 0x000fe400078ec0ff */
[----:B------:R-:W-:Y:S02]  /*1930*/  ISETP.NE.AND P1, PT, R15, RZ, PT ;  /* 0x000000ff0f00720c */ /* 0x000fe40003f25270 */
[----:B------:R-:W-:-:S02]  /*1940*/  LOP3.LUT R17, R17, 0x800000, RZ, 0xfc, !PT ;  /* 0x0080000011117812 */ /* 0x000fc400078efcff */
[----:B------:R-:W-:Y:S02]  /*1950*/  IADD3 R15, PT, PT, -R15, RZ, RZ ;  /* 0x000000ff0f0f7210 */ /* 0x000fe40007ffe1ff */
[----:B------:R-:W-:Y:S02]  /*1960*/  SHF.L.U32 R22, R17, R22, RZ ;  /* 0x0000001611167219 */ /* 0x000fe400000006ff */
[----:B------:R-:W-:Y:S02]  /*1970*/  FSETP.NEU.FTZ.AND P0, PT, R20, R23, PT ;  /* 0x000000171400720b */ /* 0x000fe40003f1d000 */
[----:B------:R-:W-:Y:S02]  /*1980*/  SEL R20, R15, RZ, P2 ;  /* 0x000000ff0f147207 */ /* 0x000fe40001000000 */
[----:B------:R-:W-:Y:S02]  /*1990*/  ISETP.NE.AND P1, PT, R22, RZ, P1 ;  /* 0x000000ff1600720c */ /* 0x000fe40000f25270 */
[----:B------:R-:W-:-:S02]  /*19a0*/  SHF.R.U32.HI R20, RZ, R20, R17 ;  /* 0x00000014ff147219 */ /* 0x000fc40000011611 */
[----:B------:R-:W-:Y:S02]  /*19b0*/  PLOP3.LUT P0, PT, P0, P1, PT, 0xf8, 0x8f ;  /* 0x00000000008f781c */ /* 0x000fe40000703f70 */
[----:B------:R-:W-:Y:S02]  /*19c0*/  SHF.R.U32.HI R15, RZ, 0x1, R20 ;  /* 0x00000001ff0f7819 */ /* 0x000fe40000011614 */
[----:B------:R-:W-:-:S04]  /*19d0*/  SEL R22, RZ, 0x1, !P0 ;  /* 0x00000001ff167807 */ /* 0x000fc80004000000 */
[----:B------:R-:W-:-:S04]  /*19e0*/  LOP3.LUT R17, R22, 0x1, R15, 0xf8, !PT ;  /* 0x0000000116117812 */ /* 0x000fc800078ef80f */
[----:B------:R-:W-:-:S04]  /*19f0*/  LOP3.LUT R20, R17, R20, RZ, 0xc0, !PT ;  /* 0x0000001411147212 */ /* 0x000fc800078ec0ff */
[----:B------:R-:W-:-:S04]  /*1a00*/  IADD3 R15, PT, PT, R15, R20, RZ ;  /* 0x000000140f0f7210 */ /* 0x000fc80007ffe0ff */
[----:B------:R-:W-:Y:S01]  /*1a10*/  LOP3.LUT R0, R15, R0, RZ, 0xfc, !PT ;  /* 0x000000000f007212 */ /* 0x000fe200078efcff */
[----:B------:R-:W-:Y:S06]  /*1a20*/  BRA `(.L_x_25) ;  /* 0x0000000000107947 */ /* 0x000fec0003800000 */
.L_x_24:
[----:B------:R-:W-:-:S04]  /*1a30*/  LOP3.LUT R0, R0, 0x80000000, RZ, 0xc0, !PT ;  /* 0x8000000000007812 */ /* 0x000fc800078ec0ff */
[----:B------:R-:W-:Y:S01]  /*1a40*/  LOP3.LUT R0, R0, 0x7f800000, RZ, 0xfc, !PT ;  /* 0x7f80000000007812 */ /* 0x000fe200078efcff */
[----:B------:R-:W-:Y:S06]  /*1a50*/  BRA `(.L_x_25) ;  /* 0x0000000000047947 */ /* 0x000fec0003800000 */
.L_x_23:
[----:B------:R-:W-:-:S07]  /*1a60*/  LEA R0, R17, R0, 0x17 ;  /* 0x0000000011007211 */ /* 0x000fce00078eb8ff */
.L_x_25:
[----:B------:R-:W-:Y:S05]  /*1a70*/  BSYNC.RECONVERGENT B2 ;  /* 0x0000000000027941 */ /* 0x000fea0003800200 */
.L_x_22:
[----:B------:R-:W-:Y:S05]  /*1a80*/  BRA `(.L_x_26) ;  /* 0x0000000000207947 */ /* 0x000fea0003800000 */
.L_x_21:
[----:B------:R-:W-:-:S04]  /*1a90*/  LOP3.LUT R0, R0, 0x80000000, R25, 0x48, !PT ;  /* 0x8000000000007812 */ /* 0x000fc800078e4819 */
[----:B------:R-:W-:Y:S01]  /*1aa0*/  LOP3.LUT R0, R0, 0x7f800000, RZ, 0xfc, !PT ;  /* 0x7f80000000007812 */ /* 0x000fe200078efcff */
[----:B------:R-:W-:Y:S06]  /*1ab0*/  BRA `(.L_x_26) ;  /* 0x0000000000147947 */ /* 0x000fec0003800000 */
.L_x_20:
[----:B------:R-:W-:Y:S01]  /*1ac0*/  LOP3.LUT R0, R0, 0x80000000, R25, 0x48, !PT ;  /* 0x8000000000007812 */ /* 0x000fe200078e4819 */
[----:B------:R-:W-:Y:S06]  /*1ad0*/  BRA `(.L_x_26) ;  /* 0x00000000000c7947 */ /* 0x000fec0003800000 */
.L_x_19:
[----:B------:R-:W0:Y:S01]  /*1ae0*/  MUFU.RSQ R0, -QNAN ;  /* 0xffc0000000007908 */ /* 0x000e220000001400 */
[----:B------:R-:W-:Y:S05]  /*1af0*/  BRA `(.L_x_26) ;  /* 0x0000000000047947 */ /* 0x000fea0003800000 */
.L_x_18:
[----:B------:R-:W-:-:S07]  /*1b00*/  FADD.FTZ R0, R25, R0 ;  /* 0x0000000019007221 */ /* 0x000fce0000010000 */
.L_x_26:
[----:B------:R-:W-:Y:S05]  /*1b10*/  BSYNC.RECONVERGENT B1 ;  /* 0x0000000000017941 */ /* 0x000fea0003800200 */
.L_x_16:
[----:B------:R-:W-:-:S04]  /*1b20*/  HFMA2 R17, -RZ, RZ, 0, 0 ;  /* 0x00000000ff117431 */ /* 0x000fc800000001ff */
[----:B0-----:R-:W-:Y:S05]  /*1b30*/  RET.REL.NODEC R16 `(_Z8bsKernelPK10OptionDataP13OptionResultsi) ;  /* 0xffffffe410307950 */ /* 0x001fea0003c3ffff */
.L_x_27:
[----:B------:R-:W-:-:S00]  /*1b40*/  BRA `(.L_x_27) ;  /* 0xfffffffc00fc7947 */ /* 0x000fc0000383ffff */
[----:B------:R-:W-:-:S00]  /*1b50*/  NOP ;  /* 0x0000000000007918 */ /* 0x000fc00000000000 */
        /* <DEDUP_REMOVED lines=10> */
.L_x_29:


//--------------------- .nv.shared.reserved.0     --------------------------
	.section	.nv.shared.reserved.0,"aw",@nobits
	.weak		__nv_reservedSMEM_offset_0_alias
	.size		__nv_reservedSMEM_offset_0_alias, 0, 64
	.other		__nv_reservedSMEM_offset_0_alias,@"STO_CUDA_RESERVED_SHARED STV_DEFAULT"
__nv_reservedSMEM_offset_0_alias:
	.zero		0
	.zero		64


//--------------------- .nv.constant0._Z8bsKernelPK10OptionDataP13OptionResultsi --------------------------
	.section	.nv.constant0._Z8bsKernelPK10OptionDataP13OptionResultsi,"a",@progbits
	.sectionflags	@""
	.align	4
.nv.constant0._Z8bsKernelPK10OptionDataP13OptionResultsi:
	.zero		916


//--------------------- SYMBOLS --------------------------

	.type		.nv.reservedSmem.offset0,@object
	.size		.nv.reservedSmem.offset0,0x4
